//
// Generated by NVIDIA NVVM Compiler
//
// Compiler Build ID: CL-36424714
// Cuda compilation tools, release 13.0, V13.0.88
// Based on NVVM 20.0.0
//

.version 9.0
.target sm_100
.address_size 64

	// .globl	_Z4initPfS_ii

.visible .entry _Z4initPfS_ii(
	.param .u64 .ptr .align 1 _Z4initPfS_ii_param_0,
	.param .u64 .ptr .align 1 _Z4initPfS_ii_param_1,
	.param .u32 _Z4initPfS_ii_param_2,
	.param .u32 _Z4initPfS_ii_param_3
)
{
	.reg .pred 	%p<7>;
	.reg .b32 	%r<85>;
	.reg .b32 	%f<6>;
	.reg .b64 	%rd<40>;

	ld.param.u64 	%rd3, [_Z4initPfS_ii_param_0];
	ld.param.u64 	%rd4, [_Z4initPfS_ii_param_1];
	ld.param.u32 	%r13, [_Z4initPfS_ii_param_2];
	ld.param.u32 	%r14, [_Z4initPfS_ii_param_3];
	cvta.to.global.u64 	%rd1, %rd4;
	cvta.to.global.u64 	%rd2, %rd3;
	mov.u32 	%r15, %ctaid.x;
	mov.u32 	%r16, %ntid.x;
	mov.u32 	%r17, %tid.x;
	mad.lo.s32 	%r83, %r15, %r16, %r17;
	mov.u32 	%r18, %nctaid.x;
	mul.lo.s32 	%r2, %r16, %r18;
	mul.lo.s32 	%r3, %r14, %r13;
	setp.ge.s32 	%p1, %r83, %r3;
	@%p1 bra 	$L__BB0_6;
	add.s32 	%r19, %r83, %r2;
	max.s32 	%r20, %r3, %r19;
	setp.lt.s32 	%p2, %r19, %r3;
	selp.u32 	%r21, 1, 0, %p2;
	add.s32 	%r22, %r19, %r21;
	sub.s32 	%r23, %r20, %r22;
	div.u32 	%r24, %r23, %r2;
	add.s32 	%r4, %r24, %r21;
	and.b32  	%r25, %r4, 3;
	setp.eq.s32 	%p3, %r25, 3;
	@%p3 bra 	$L__BB0_4;
	add.s32 	%r26, %r4, 1;
	and.b32  	%r27, %r26, 3;
	neg.s32 	%r81, %r27;
$L__BB0_3:
	.pragma "nounroll";
	div.s32 	%r28, %r83, %r14;
	mul.lo.s32 	%r29, %r28, %r14;
	sub.s32 	%r30, %r83, %r29;
	not.b32 	%r31, %r28;
	add.s32 	%r32, %r13, %r31;
	not.b32 	%r33, %r30;
	add.s32 	%r34, %r14, %r33;
	mul.lo.s32 	%r35, %r28, %r30;
	mul.lo.s32 	%r36, %r35, %r34;
	mul.lo.s32 	%r37, %r36, %r32;
	cvt.s64.s32 	%rd5, %r37;
	cvt.rn.f32.u64 	%f1, %rd5;
	cvt.s64.s32 	%rd6, %r29;
	cvt.s64.s32 	%rd7, %r30;
	add.s64 	%rd8, %rd6, %rd7;
	shl.b64 	%rd9, %rd8, 2;
	add.s64 	%rd10, %rd2, %rd9;
	st.global.f32 	[%rd10], %f1;
	add.s64 	%rd11, %rd1, %rd9;
	st.global.f32 	[%rd11], %f1;
	add.s32 	%r83, %r83, %r2;
	add.s32 	%r81, %r81, 1;
	setp.ne.s32 	%p4, %r81, 0;
	@%p4 bra 	$L__BB0_3;
$L__BB0_4:
	setp.lt.u32 	%p5, %r4, 3;
	@%p5 bra 	$L__BB0_6;
$L__BB0_5:
	div.s32 	%r38, %r83, %r14;
	mul.lo.s32 	%r39, %r38, %r14;
	sub.s32 	%r40, %r83, %r39;
	not.b32 	%r41, %r38;
	add.s32 	%r42, %r13, %r41;
	not.b32 	%r43, %r40;
	add.s32 	%r44, %r14, %r43;
	mul.lo.s32 	%r45, %r38, %r40;
	mul.lo.s32 	%r46, %r45, %r44;
	mul.lo.s32 	%r47, %r46, %r42;
	cvt.s64.s32 	%rd12, %r47;
	cvt.rn.f32.u64 	%f2, %rd12;
	cvt.s64.s32 	%rd13, %r39;
	cvt.s64.s32 	%rd14, %r40;
	add.s64 	%rd15, %rd13, %rd14;
	shl.b64 	%rd16, %rd15, 2;
	add.s64 	%rd17, %rd2, %rd16;
	st.global.f32 	[%rd17], %f2;
	add.s64 	%rd18, %rd1, %rd16;
	st.global.f32 	[%rd18], %f2;
	add.s32 	%r48, %r83, %r2;
	div.s32 	%r49, %r48, %r14;
	mul.lo.s32 	%r50, %r49, %r14;
	sub.s32 	%r51, %r48, %r50;
	not.b32 	%r52, %r49;
	add.s32 	%r53, %r13, %r52;
	not.b32 	%r54, %r51;
	add.s32 	%r55, %r14, %r54;
	mul.lo.s32 	%r56, %r49, %r51;
	mul.lo.s32 	%r57, %r56, %r55;
	mul.lo.s32 	%r58, %r57, %r53;
	cvt.s64.s32 	%rd19, %r58;
	cvt.rn.f32.u64 	%f3, %rd19;
	cvt.s64.s32 	%rd20, %r50;
	cvt.s64.s32 	%rd21, %r51;
	add.s64 	%rd22, %rd20, %rd21;
	shl.b64 	%rd23, %rd22, 2;
	add.s64 	%rd24, %rd2, %rd23;
	st.global.f32 	[%rd24], %f3;
	add.s64 	%rd25, %rd1, %rd23;
	st.global.f32 	[%rd25], %f3;
	add.s32 	%r59, %r48, %r2;
	div.s32 	%r60, %r59, %r14;
	mul.lo.s32 	%r61, %r60, %r14;
	sub.s32 	%r62, %r59, %r61;
	not.b32 	%r63, %r60;
	add.s32 	%r64, %r13, %r63;
	not.b32 	%r65, %r62;
	add.s32 	%r66, %r14, %r65;
	mul.lo.s32 	%r67, %r60, %r62;
	mul.lo.s32 	%r68, %r67, %r66;
	mul.lo.s32 	%r69, %r68, %r64;
	cvt.s64.s32 	%rd26, %r69;
	cvt.rn.f32.u64 	%f4, %rd26;
	cvt.s64.s32 	%rd27, %r61;
	cvt.s64.s32 	%rd28, %r62;
	add.s64 	%rd29, %rd27, %rd28;
	shl.b64 	%rd30, %rd29, 2;
	add.s64 	%rd31, %rd2, %rd30;
	st.global.f32 	[%rd31], %f4;
	add.s64 	%rd32, %rd1, %rd30;
	st.global.f32 	[%rd32], %f4;
	add.s32 	%r70, %r59, %r2;
	div.s32 	%r71, %r70, %r14;
	mul.lo.s32 	%r72, %r71, %r14;
	sub.s32 	%r73, %r70, %r72;
	not.b32 	%r74, %r71;
	add.s32 	%r75, %r13, %r74;
	not.b32 	%r76, %r73;
	add.s32 	%r77, %r14, %r76;
	mul.lo.s32 	%r78, %r71, %r73;
	mul.lo.s32 	%r79, %r78, %r77;
	mul.lo.s32 	%r80, %r79, %r75;
	cvt.s64.s32 	%rd33, %r80;
	cvt.rn.f32.u64 	%f5, %rd33;
	cvt.s64.s32 	%rd34, %r72;
	cvt.s64.s32 	%rd35, %r73;
	add.s64 	%rd36, %rd34, %rd35;
	shl.b64 	%rd37, %rd36, 2;
	add.s64 	%rd38, %rd2, %rd37;
	st.global.f32 	[%rd38], %f5;
	add.s64 	%rd39, %rd1, %rd37;
	st.global.f32 	[%rd39], %f5;
	add.s32 	%r83, %r70, %r2;
	setp.lt.s32 	%p6, %r83, %r3;
	@%p6 bra 	$L__BB0_5;
$L__BB0_6:
	bar.sync 	0;
	ret;

}
	// .globl	_Z6updatePfS_ii
.visible .entry _Z6updatePfS_ii(
	.param .u64 .ptr .align 1 _Z6updatePfS_ii_param_0,
	.param .u64 .ptr .align 1 _Z6updatePfS_ii_param_1,
	.param .u32 _Z6updatePfS_ii_param_2,
	.param .u32 _Z6updatePfS_ii_param_3
)
{
	.reg .pred 	%p<9>;
	.reg .b32 	%r<23>;
	.reg .b32 	%f<9>;
	.reg .b64 	%rd<19>;
	.reg .b64 	%fd<9>;

	ld.param.u64 	%rd3, [_Z6updatePfS_ii_param_0];
	ld.param.u64 	%rd4, [_Z6updatePfS_ii_param_1];
	ld.param.u32 	%r11, [_Z6updatePfS_ii_param_2];
	ld.param.u32 	%r12, [_Z6updatePfS_ii_param_3];
	mov.u32 	%r13, %ctaid.x;
	mov.u32 	%r1, %ntid.x;
	mov.u32 	%r14, %tid.x;
	mad.lo.s32 	%r22, %r13, %r1, %r14;
	mul.lo.s32 	%r3, %r12, %r11;
	setp.ge.s32 	%p1, %r22, %r3;
	@%p1 bra 	$L__BB1_6;
	cvta.to.global.u64 	%rd1, %rd4;
	add.s32 	%r4, %r11, -1;
	add.s32 	%r5, %r12, -1;
	mov.u32 	%r15, %nctaid.x;
	mul.lo.s32 	%r6, %r1, %r15;
	cvta.to.global.u64 	%rd2, %rd3;
$L__BB1_2:
	div.s32 	%r16, %r22, %r12;
	mul.lo.s32 	%r17, %r16, %r12;
	sub.s32 	%r8, %r22, %r17;
	setp.eq.s32 	%p2, %r16, 0;
	setp.eq.s32 	%p3, %r16, %r4;
	or.pred  	%p4, %p2, %p3;
	@%p4 bra 	$L__BB1_5;
	setp.eq.s32 	%p5, %r8, 0;
	setp.eq.s32 	%p6, %r8, %r5;
	or.pred  	%p7, %p5, %p6;
	@%p7 bra 	$L__BB1_5;
	cvt.s64.s32 	%rd5, %r17;
	cvt.s64.s32 	%rd6, %r8;
	add.s64 	%rd7, %rd5, %rd6;
	shl.b64 	%rd8, %rd7, 2;
	add.s64 	%rd9, %rd1, %rd8;
	ld.global.f32 	%f1, [%rd9];
	cvt.f64.f32 	%fd1, %f1;
	add.s32 	%r19, %r17, %r12;
	cvt.s64.s32 	%rd10, %r19;
	add.s64 	%rd11, %rd10, %rd6;
	shl.b64 	%rd12, %rd11, 2;
	add.s64 	%rd13, %rd1, %rd12;
	ld.global.f32 	%f2, [%rd13];
	shl.b32 	%r20, %r12, 1;
	sub.s32 	%r21, %r19, %r20;
	cvt.s64.s32 	%rd14, %r21;
	add.s64 	%rd15, %rd14, %rd6;
	shl.b64 	%rd16, %rd15, 2;
	add.s64 	%rd17, %rd1, %rd16;
	ld.global.f32 	%f3, [%rd17];
	add.f32 	%f4, %f2, %f3;
	cvt.f64.f32 	%fd2, %f4;
	add.f64 	%fd3, %fd1, %fd1;
	sub.f64 	%fd4, %fd2, %fd3;
	fma.rn.f64 	%fd5, %fd4, 0d3FB99999A0000000, %fd1;
	ld.global.f32 	%f5, [%rd9+4];
	ld.global.f32 	%f6, [%rd9+-4];
	add.f32 	%f7, %f5, %f6;
	cvt.f64.f32 	%fd6, %f7;
	sub.f64 	%fd7, %fd6, %fd3;
	fma.rn.f64 	%fd8, %fd7, 0d3FB99999A0000000, %fd5;
	cvt.rn.f32.f64 	%f8, %fd8;
	add.s64 	%rd18, %rd2, %rd8;
	st.global.f32 	[%rd18], %f8;
$L__BB1_5:
	add.s32 	%r22, %r22, %r6;
	setp.lt.s32 	%p8, %r22, %r3;
	@%p8 bra 	$L__BB1_2;
$L__BB1_6:
	bar.sync 	0;
	ret;

}


// ===== COMPILED SASS (sm_100) =====

	.target	sm_100

	.elftype	@"ET_EXEC"


//--------------------- .note.nv.tkinfo           --------------------------
	.section	.note.nv.tkinfo,"",@"SHT_NOTE"
	.sectionflags	@"SHF_NOTE_NV_TKINFO"
	.tkinfo
        /*0018*/ 	.word	0x00000002
        /*0030*/ 	.string	""
        /*0030*/ 	.string	"ptxas"
        /*0030*/ 	.string	"Cuda compilation tools, release 13.0, V13.0.88"
        /*0030*/ 	.string	"Build cuda_13.0.r13.0/compiler.36424714_0"
        /*0030*/ 	.string	"-arch sm_100 -m 64 "



//--------------------- .note.nv.cuinfo           --------------------------
	.section	.note.nv.cuinfo,"",@"SHT_NOTE"
	.sectionflags	@"SHF_NOTE_NV_CUINFO"
        /*0018*/ 	.short	0x0002
        /*001a*/ 	.short	0x0064
        /*001c*/ 	.short	0x0082
	.zero		2


//--------------------- .nv.info                  --------------------------
	.section	.nv.info,"",@"SHT_CUDA_INFO"
	.align	4


	//----- nvinfo : EIATTR_REGCOUNT
	.align		4
        /*0000*/ 	.byte	0x04, 0x2f
        /*0002*/ 	.short	(.L_1 - .L_0)
	.align		4
.L_0:
        /*0004*/ 	.word	index@(_Z4initPfS_ii)
        /*0008*/ 	.word	0x0000001e


	//----- nvinfo : EIATTR_FRAME_SIZE
	.align		4
.L_1:
        /*000c*/ 	.byte	0x04, 0x11
        /*000e*/ 	.short	(.L_3 - .L_2)
	.align		4
.L_2:
        /*0010*/ 	.word	index@(_Z4initPfS_ii)
        /*0014*/ 	.word	0x00000000


	//----- nvinfo : EIATTR_REGCOUNT
	.align		4
.L_3:
        /*0018*/ 	.byte	0x04, 0x2f
        /*001a*/ 	.short	(.L_5 - .L_4)
	.align		4
.L_4:
        /*001c*/ 	.word	index@(_Z6updatePfS_ii)
        /*0020*/ 	.word	0x0000001f


	//----- nvinfo : EIATTR_FRAME_SIZE
	.align		4
.L_5:
        /*0024*/ 	.byte	0x04, 0x11
        /*0026*/ 	.short	(.L_7 - .L_6)
	.align		4
.L_6:
        /*0028*/ 	.word	index@(_Z6updatePfS_ii)
        /*002c*/ 	.word	0x00000000


	//----- nvinfo : EIATTR_MIN_STACK_SIZE
	.align		4
.L_7:
        /*0030*/ 	.byte	0x04, 0x12
        /*0032*/ 	.short	(.L_9 - .L_8)
	.align		4
.L_8:
        /*0034*/ 	.word	index@(_Z6updatePfS_ii)
        /*0038*/ 	.word	0x00000000


	//----- nvinfo : EIATTR_MIN_STACK_SIZE
	.align		4
.L_9:
        /*003c*/ 	.byte	0x04, 0x12
        /*003e*/ 	.short	(.L_11 - .L_10)
	.align		4
.L_10:
        /*0040*/ 	.word	index@(_Z4initPfS_ii)
        /*0044*/ 	.word	0x00000000
.L_11:


//--------------------- .nv.compat                --------------------------
	.section	.nv.compat,"",@"SHT_CUDA_COMPAT_INFO"
	.align	4
        /*0000*/ 	.byte	0x02, 0x09, 0x00, 0x00, 0x02, 0x02, 0x01, 0x00, 0x02, 0x05, 0x05, 0x00, 0x03, 0x07, 0x01, 0x01
        /*0010*/ 	.byte	0x02, 0x03, 0x00, 0x00, 0x02, 0x06, 0x01, 0x00, 0x04, 0x0b, 0x08, 0x00, 0x01, 0x00, 0x00, 0x00
        /*0020*/ 	.byte	0x00, 0x00, 0x00, 0x00


//--------------------- .nv.info._Z6updatePfS_ii  --------------------------
	.section	.nv.info._Z6updatePfS_ii,"",@"SHT_CUDA_INFO"
	.sectionflags	@""
	.align	4


	//----- nvinfo : EIATTR_CUDA_API_VERSION
	.align		4
        /*0000*/ 	.byte	0x04, 0x37
        /*0002*/ 	.short	(.L_13 - .L_12)
.L_12:
        /*0004*/ 	.word	0x00000082


	//----- nvinfo : EIATTR_KPARAM_INFO
	.align		4
.L_13:
        /*0008*/ 	.byte	0x04, 0x17
        /*000a*/ 	.short	(.L_15 - .L_14)
.L_14:
        /*000c*/ 	.word	0x00000000
        /*0010*/ 	.short	0x0003
        /*0012*/ 	.short	0x0014
        /*0014*/ 	.byte	0x00, 0xf0, 0x11, 0x00


	//----- nvinfo : EIATTR_KPARAM_INFO
	.align		4
.L_15:
        /*0018*/ 	.byte	0x04, 0x17
        /*001a*/ 	.short	(.L_17 - .L_16)
.L_16:
        /*001c*/ 	.word	0x00000000
        /*0020*/ 	.short	0x0002
        /*0022*/ 	.short	0x0010
        /*0024*/ 	.byte	0x00, 0xf0, 0x11, 0x00


	//----- nvinfo : EIATTR_KPARAM_INFO
	.align		4
.L_17:
        /*0028*/ 	.byte	0x04, 0x17
        /*002a*/ 	.short	(.L_19 - .L_18)
.L_18:
        /*002c*/ 	.word	0x00000000
        /*0030*/ 	.short	0x0001
        /*0032*/ 	.short	0x0008
        /*0034*/ 	.byte	0x00, 0xf5, 0x21, 0x00


	//----- nvinfo : EIATTR_KPARAM_INFO
	.align		4
.L_19:
        /*0038*/ 	.byte	0x04, 0x17
        /*003a*/ 	.short	(.L_21 - .L_20)
.L_20:
        /*003c*/ 	.word	0x00000000
        /*0040*/ 	.short	0x0000
        /*0042*/ 	.short	0x0000
        /*0044*/ 	.byte	0x00, 0xf5, 0x21, 0x00


	//----- nvinfo : EIATTR_SPARSE_MMA_MASK
	.align		4
.L_21:
        /*0048*/ 	.byte	0x03, 0x50
        /*004a*/ 	.short	0x0000


	//----- nvinfo : EIATTR_MAXREG_COUNT
	.align		4
        /*004c*/ 	.byte	0x03, 0x1b
        /*004e*/ 	.short	0x00ff


	//----- nvinfo : EIATTR_NUM_BARRIERS
	.align		4
        /*0050*/ 	.byte	0x02, 0x4c
        /*0052*/ 	.byte	0x01
	.zero		1


	//----- nvinfo : EIATTR_MERCURY_ISA_VERSION
	.align		4
        /*0054*/ 	.byte	0x03, 0x5f
        /*0056*/ 	.short	0x0101


	//----- nvinfo : EIATTR_VRC_CTA_INIT_COUNT
	.align		4
        /*0058*/ 	.byte	0x02, 0x4a
	.zero		1
	.zero		1


	//----- nvinfo : EIATTR_EXIT_INSTR_OFFSETS
	.align		4
        /*005c*/ 	.byte	0x04, 0x1c
        /*005e*/ 	.short	(.L_23 - .L_22)


	//   ....[0]....
.L_22:
        /*0060*/ 	.word	0x000006b0


	//----- nvinfo : EIATTR_CRS_STACK_SIZE
	.align		4
.L_23:
        /*0064*/ 	.byte	0x04, 0x1e
        /*0066*/ 	.short	(.L_25 - .L_24)
.L_24:
        /*0068*/ 	.word	0x00000000


	//----- nvinfo : EIATTR_CBANK_PARAM_SIZE
	.align		4
.L_25:
        /*006c*/ 	.byte	0x03, 0x19
        /*006e*/ 	.short	0x0018


	//----- nvinfo : EIATTR_PARAM_CBANK
	.align		4
        /*0070*/ 	.byte	0x04, 0x0a
        /*0072*/ 	.short	(.L_27 - .L_26)
	.align		4
.L_26:
        /*0074*/ 	.word	index@(.nv.constant0._Z6updatePfS_ii)
        /*0078*/ 	.short	0x0380
        /*007a*/ 	.short	0x0018


	//----- nvinfo : EIATTR_SW_WAR
	.align		4
.L_27:
        /*007c*/ 	.byte	0x04, 0x36
        /*007e*/ 	.short	(.L_29 - .L_28)
.L_28:
        /*0080*/ 	.word	0x00000008
.L_29:


//--------------------- .nv.info._Z4initPfS_ii    --------------------------
	.section	.nv.info._Z4initPfS_ii,"",@"SHT_CUDA_INFO"
	.sectionflags	@""
	.align	4


	//----- nvinfo : EIATTR_CUDA_API_VERSION
	.align		4
        /*0000*/ 	.byte	0x04, 0x37
        /*0002*/ 	.short	(.L_31 - .L_30)
.L_30:
        /*0004*/ 	.word	0x00000082


	//----- nvinfo : EIATTR_KPARAM_INFO
	.align		4
.L_31:
        /*0008*/ 	.byte	0x04, 0x17
        /*000a*/ 	.short	(.L_33 - .L_32)
.L_32:
        /*000c*/ 	.word	0x00000000
        /*0010*/ 	.short	0x0003
        /*0012*/ 	.short	0x0014
        /*0014*/ 	.byte	0x00, 0xf0, 0x11, 0x00


	//----- nvinfo : EIATTR_KPARAM_INFO
	.align		4
.L_33:
        /*0018*/ 	.byte	0x04, 0x17
        /*001a*/ 	.short	(.L_35 - .L_34)
.L_34:
        /*001c*/ 	.word	0x00000000
        /*0020*/ 	.short	0x0002
        /*0022*/ 	.short	0x0010
        /*0024*/ 	.byte	0x00, 0xf0, 0x11, 0x00


	//----- nvinfo : EIATTR_KPARAM_INFO
	.align		4
.L_35:
        /*0028*/ 	.byte	0x04, 0x17
        /*002a*/ 	.short	(.L_37 - .L_36)
.L_36:
        /*002c*/ 	.word	0x00000000
        /*0030*/ 	.short	0x0001
        /*0032*/ 	.short	0x0008
        /*0034*/ 	.byte	0x00, 0xf5, 0x21, 0x00


	//----- nvinfo : EIATTR_KPARAM_INFO
	.align		4
.L_37:
        /*0038*/ 	.byte	0x04, 0x17
        /*003a*/ 	.short	(.L_39 - .L_38)
.L_38:
        /*003c*/ 	.word	0x00000000
        /*0040*/ 	.short	0x0000
        /*0042*/ 	.short	0x0000
        /*0044*/ 	.byte	0x00, 0xf5, 0x21, 0x00


	//----- nvinfo : EIATTR_SPARSE_MMA_MASK
	.align		4
.L_39:
        /*0048*/ 	.byte	0x03, 0x50
        /*004a*/ 	.short	0x0000


	//----- nvinfo : EIATTR_MAXREG_COUNT
	.align		4
        /*004c*/ 	.byte	0x03, 0x1b
        /*004e*/ 	.short	0x00ff


	//----- nvinfo : EIATTR_NUM_BARRIERS
	.align		4
        /*0050*/ 	.byte	0x02, 0x4c
        /*0052*/ 	.byte	0x01
	.zero		1


	//----- nvinfo : EIATTR_MERCURY_ISA_VERSION
	.align		4
        /*0054*/ 	.byte	0x03, 0x5f
        /*0056*/ 	.short	0x0101


	//----- nvinfo : EIATTR_VRC_CTA_INIT_COUNT
	.align		4
        /*0058*/ 	.byte	0x02, 0x4a
	.zero		1
	.zero		1


	//----- nvinfo : EIATTR_EXIT_INSTR_OFFSETS
	.align		4
        /*005c*/ 	.byte	0x04, 0x1c
        /*005e*/ 	.short	(.L_41 - .L_40)


	//   ....[0]....
.L_40:
        /*0060*/ 	.word	0x00001230


	//----- nvinfo : EIATTR_CRS_STACK_SIZE
	.align		4
.L_41:
        /*0064*/ 	.byte	0x04, 0x1e
        /*0066*/ 	.short	(.L_43 - .L_42)
.L_42:
        /*0068*/ 	.word	0x00000000


	//----- nvinfo : EIATTR_CBANK_PARAM_SIZE
	.align		4
.L_43:
        /*006c*/ 	.byte	0x03, 0x19
        /*006e*/ 	.short	0x0018


	//----- nvinfo : EIATTR_PARAM_CBANK
	.align		4
        /*0070*/ 	.byte	0x04, 0x0a
        /*0072*/ 	.short	(.L_45 - .L_44)
	.align		4
.L_44:
        /*0074*/ 	.word	index@(.nv.constant0._Z4initPfS_ii)
        /*0078*/ 	.short	0x0380
        /*007a*/ 	.short	0x0018


	//----- nvinfo : EIATTR_SW_WAR
	.align		4
.L_45:
        /*007c*/ 	.byte	0x04, 0x36
        /*007e*/ 	.short	(.L_47 - .L_46)
.L_46:
        /*0080*/ 	.word	0x00000008
.L_47:


//--------------------- .nv.callgraph             --------------------------
	.section	.nv.callgraph,"",@"SHT_CUDA_CALLGRAPH"
	.align	4
	.sectionentsize	8
	.align		4
        /*0000*/ 	.word	0x00000000
	.align		4
        /*0004*/ 	.word	0xffffffff
	.align		4
        /*0008*/ 	.word	0x00000000
	.align		4
        /*000c*/ 	.word	0xfffffffe
	.align		4
        /*0010*/ 	.word	0x00000000
	.align		4
        /*0014*/ 	.word	0xfffffffd
	.align		4
        /*0018*/ 	.word	0x00000000
	.align		4
        /*001c*/ 	.word	0xfffffffc


//--------------------- .text._Z6updatePfS_ii     --------------------------
	.section	.text._Z6updatePfS_ii,"ax",@progbits
	.align	128
        .global         _Z6updatePfS_ii
        .type           _Z6updatePfS_ii,@function
        .size           _Z6updatePfS_ii,(.L_x_13 - _Z6updatePfS_ii)
        .other          _Z6updatePfS_ii,@"STO_CUDA_ENTRY STV_DEFAULT"
_Z6updatePfS_ii:
.text._Z6updatePfS_ii:
[----:B------:R-:W-:Y:S01]  /*0000*/  LDC R1, c[0x0][0x37c] ;  /* 0x0000df00ff017b82 */ /* 0x000fe20000000800 */
[----:B------:R-:W0:Y:S07]  /*0010*/  S2R R17, SR_TID.X ;  /* 0x0000000000117919 */ /* 0x000e2e0000002100 */
[----:B------:R-:W0:Y:S01]  /*0020*/  S2UR UR4, SR_CTAID.X ;  /* 0x00000000000479c3 */ /* 0x000e220000002500 */
[----:B------:R-:W1:Y:S01]  /*0030*/  LDCU.128 UR8, c[0x0][0x380] ;  /* 0x00007000ff0877ac */ /* 0x000e620008000c00 */
[----:B------:R-:W-:Y:S06]  /*0040*/  BSSY.RECONVERGENT B0, `(.L_x_0) ;  /* 0x0000065000007945 */ /* 0x000fec0003800200 */
[----:B------:R-:W0:Y:S08]  /*0050*/  LDC R18, c[0x0][0x360] ;  /* 0x0000d800ff127b82 */ /* 0x000e300000000800 */
[----:B------:R-:W2:Y:S01]  /*0060*/  LDC.64 R4, c[0x0][0x390] ;  /* 0x0000e400ff047b82 */ /* 0x000ea20000000a00 */
[----:B0-----:R-:W-:-:S02]  /*0070*/  IMAD R17, R18, UR4, R17 ;  /* 0x0000000412117c24 */ /* 0x001fc4000f8e0211 */
[----:B--2---:R-:W-:-:S05]  /*0080*/  IMAD R0, R5, R4, RZ ;  /* 0x0000000405007224 */ /* 0x004fca00078e02ff */
[----:B------:R-:W-:-:S13]  /*0090*/  ISETP.GE.AND P0, PT, R17, R0, PT ;  /* 0x000000001100720c */ /* 0x000fda0003f06270 */
[----:B-1----:R-:W-:Y:S05]  /*00a0*/  @P0 BRA `(.L_x_1) ;  /* 0x0000000400780947 */ /* 0x002fea0003800000 */
[----:B------:R-:W-:Y:S01]  /*00b0*/  IABS R12, R5 ;  /* 0x00000005000c7213 */ /* 0x000fe20000000000 */
[----:B------:R-:W0:Y:S01]  /*00c0*/  LDC R13, c[0x0][0x394] ;  /* 0x0000e500ff0d7b82 */ /* 0x000e220000000800 */
[----:B------:R-:W1:Y:S01]  /*00d0*/  LDCU UR4, c[0x0][0x370] ;  /* 0x00006e00ff0477ac */ /* 0x000e620008000800 */
[----:B------:R-:W-:Y:S01]  /*00e0*/  IMAD.MOV.U32 R14, RZ, RZ, RZ ;  /* 0x000000ffff0e7224 */ /* 0x000fe200078e00ff */
[----:B------:R-:W2:Y:S01]  /*00f0*/  I2F.RP R6, R12 ;  /* 0x0000000c00067306 */ /* 0x000ea20000209400 */
[----:B------:R-:W-:-:S04]  /*0100*/  VIADD R16, R5, 0xffffffff ;  /* 0xffffffff05107836 */ /* 0x000fc80000000000 */
[----:B------:R-:W3:Y:S03]  /*0110*/  LDC.64 R2, c[0x0][0x358] ;  /* 0x0000d600ff027b82 */ /* 0x000ee60000000a00 */
[----:B--2---:R-:W2:Y:S01]  /*0120*/  MUFU.RCP R6, R6 ;  /* 0x0000000600067308 */ /* 0x004ea20000001000 */
[----:B-1----:R-:W-:Y:S02]  /*0130*/  IMAD R18, R18, UR4, RZ ;  /* 0x0000000412127c24 */ /* 0x002fe4000f8e02ff */
[----:B--2---:R-:W-:-:S05]  /*0140*/  VIADD R7, R6, 0xffffffe ;  /* 0x0ffffffe06077836 */ /* 0x004fca0000000000 */
[----:B------:R-:W1:Y:S02]  /*0150*/  F2I.FTZ.U32.TRUNC.NTZ R15, R7 ;  /* 0x00000007000f7305 */ /* 0x000e64000021f000 */
[----:B-1----:R-:W-:-:S04]  /*0160*/  IMAD.MOV R9, RZ, RZ, -R15 ;  /* 0x000000ffff097224 */ /* 0x002fc800078e0a0f */
[----:B------:R-:W-:-:S04]  /*0170*/  IMAD R9, R9, R12, RZ ;  /* 0x0000000c09097224 */ /* 0x000fc800078e02ff */
[----:B------:R-:W-:-:S04]  /*0180*/  IMAD.HI.U32 R14, R15, R9, R14 ;  /* 0x000000090f0e7227 */ /* 0x000fc800078e000e */
[----:B0--3--:R-:W-:-:S07]  /*0190*/  VIADD R15, R4, 0xffffffff ;  /* 0xffffffff040f7836 */ /* 0x009fce0000000000 */
.L_x_4:
[----:B0-----:R-:W-:Y:S01]  /*01a0*/  IABS R5, R17 ;  /* 0x0000001100057213 */ /* 0x001fe20000000000 */
[----:B------:R-:W-:Y:S01]  /*01b0*/  BSSY.RECONVERGENT B1, `(.L_x_2) ;  /* 0x000004c000017945 */ /* 0x000fe20003800200 */
[----:B------:R-:W-:-:S03]  /*01c0*/  IABS R8, R13 ;  /* 0x0000000d00087213 */ /* 0x000fc60000000000 */
[----:B------:R-:W-:-:S04]  /*01d0*/  IMAD.HI.U32 R4, R14, R5, RZ ;  /* 0x000000050e047227 */ /* 0x000fc800078e00ff */
[----:B------:R-:W-:-:S04]  /*01e0*/  IMAD.MOV R6, RZ, RZ, -R4 ;  /* 0x000000ffff067224 */ /* 0x000fc800078e0a04 */
[----:B------:R-:W-:-:S05]  /*01f0*/  IMAD R5, R8, R6, R5 ;  /* 0x0000000608057224 */ /* 0x000fca00078e0205 */
[----:B------:R-:W-:-:S13]  /*0200*/  ISETP.GT.U32.AND P1, PT, R12, R5, PT ;  /* 0x000000050c00720c */ /* 0x000fda0003f24070 */
[----:B------:R-:W-:Y:S02]  /*0210*/  @!P1 IMAD.IADD R5, R5, 0x1, -R8 ;  /* 0x0000000105059824 */ /* 0x000fe400078e0a08 */
[----:B------:R-:W-:Y:S01]  /*0220*/  @!P1 VIADD R4, R4, 0x1 ;  /* 0x0000000104049836 */ /* 0x000fe20000000000 */
[----:B------:R-:W-:Y:S02]  /*0230*/  ISETP.NE.AND P1, PT, R13, RZ, PT ;  /* 0x000000ff0d00720c */ /* 0x000fe40003f25270 */
[----:B------:R-:W-:Y:S02]  /*0240*/  ISETP.GE.U32.AND P0, PT, R5, R12, PT ;  /* 0x0000000c0500720c */ /* 0x000fe40003f06070 */
[----:B------:R-:W-:-:S04]  /*0250*/  LOP3.LUT R5, R17, R13, RZ, 0x3c, !PT ;  /* 0x0000000d11057212 */ /* 0x000fc800078e3cff */
[----:B------:R-:W-:-:S07]  /*0260*/  ISETP.GE.AND P2, PT, R5, RZ, PT ;  /* 0x000000ff0500720c */ /* 0x000fce0003f46270 */
[----:B------:R-:W-:-:S06]  /*0270*/  @P0 VIADD R4, R4, 0x1 ;  /* 0x0000000104040836 */ /* 0x000fcc0000000000 */
[----:B------:R-:W-:Y:S01]  /*0280*/  @!P2 IMAD.MOV R4, RZ, RZ, -R4 ;  /* 0x000000ffff04a224 */ /* 0x000fe200078e0a04 */
[----:B------:R-:W-:-:S04]  /*0290*/  @!P1 LOP3.LUT R4, RZ, R13, RZ, 0x33, !PT ;  /* 0x0000000dff049212 */ /* 0x000fc800078e33ff */
[C---:B------:R-:W-:Y:S01]  /*02a0*/  ISETP.NE.AND P0, PT, R4.reuse, R15, PT ;  /* 0x0000000f0400720c */ /* 0x040fe20003f05270 */
[----:B------:R-:W-:-:S03]  /*02b0*/  IMAD R20, R4, R13, RZ ;  /* 0x0000000d04147224 */ /* 0x000fc600078e02ff */
[----:B------:R-:W-:Y:S01]  /*02c0*/  ISETP.EQ.OR P0, PT, R4, RZ, !P0 ;  /* 0x000000ff0400720c */ /* 0x000fe20004702670 */
[----:B------:R-:W-:Y:S02]  /*02d0*/  IMAD.IADD R7, R17, 0x1, -R20 ;  /* 0x0000000111077824 */ /* 0x000fe400078e0a14 */
[----:B------:R-:W-:-:S03]  /*02e0*/  IMAD.IADD R17, R18, 0x1, R17 ;  /* 0x0000000112117824 */ /* 0x000fc600078e0211 */
[----:B------:R-:W-:-:S04]  /*02f0*/  ISETP.NE.AND P1, PT, R7, R16, PT ;  /* 0x000000100700720c */ /* 0x000fc80003f25270 */
[----:B------:R-:W-:-:S04]  /*0300*/  ISETP.EQ.OR P1, PT, R7, RZ, !P1 ;  /* 0x000000ff0700720c */ /* 0x000fc80004f22670 */
[----:B------:R-:W-:Y:S02]  /*0310*/  PLOP3.LUT P0, PT, P0, P1, PT, 0xf8, 0x8f ;  /* 0x00000000008f781c */ /* 0x000fe40000703f70 */
[----:B------:R-:W-:-:S11]  /*0320*/  ISETP.GE.AND P1, PT, R17, R0, PT ;  /* 0x000000001100720c */ /* 0x000fd60003f26270 */
[----:B------:R-:W-:Y:S05]  /*0330*/  @P0 BRA `(.L_x_3) ;  /* 0x0000000000cc0947 */ /* 0x000fea0003800000 */
[----:B------:R-:W-:Y:S01]  /*0340*/  SHF.R.S32.HI R6, RZ, 0x1f, R7 ;  /* 0x0000001fff067819 */ /* 0x000fe20000011407 */
[C-C-:B------:R-:W-:Y:S01]  /*0350*/  IMAD.IADD R4, R20.reuse, 0x1, R13.reuse ;  /* 0x0000000114047824 */ /* 0x140fe200078e020d */
[----:B------:R-:W-:Y:S01]  /*0360*/  IADD3 R19, P0, PT, R20, R7, RZ ;  /* 0x0000000714137210 */ /* 0x000fe20007f1e0ff */
[----:B------:R-:W-:Y:S01]  /*0370*/  IMAD.MOV R5, RZ, RZ, -R13 ;  /* 0x000000ffff057224 */ /* 0x000fe200078e0a0d */
[----:B------:R-:W-:Y:S02]  /*0380*/  R2UR UR4, R2 ;  /* 0x00000000020472ca */ /* 0x000fe400000e0000 */
[----:B------:R-:W-:Y:S01]  /*0390*/  LEA.HI.X.SX32 R20, R20, R6, 0x1, P0 ;  /* 0x0000000614147211 */ /* 0x000fe200000f0eff */
[----:B------:R-:W-:Y:S01]  /*03a0*/  IMAD R5, R5, 0x2, R4 ;  /* 0x0000000205057824 */ /* 0x000fe200078e0204 */
[----:B------:R-:W-:Y:S02]  /*03b0*/  IADD3 R8, P0, PT, R7, R4, RZ ;  /* 0x0000000407087210 */ /* 0x000fe40007f1e0ff */
[C---:B------:R-:W-:Y:S01]  /*03c0*/  SHF.L.U64.HI R20, R19.reuse, 0x2, R20 ;  /* 0x0000000213147819 */ /* 0x040fe20000010214 */
[----:B------:R-:W-:Y:S01]  /*03d0*/  IMAD.SHL.U32 R19, R19, 0x4, RZ ;  /* 0x0000000413137824 */ /* 0x000fe200078e00ff */
[----:B------:R-:W-:-:S02]  /*03e0*/  R2UR UR5, R3 ;  /* 0x00000000030572ca */ /* 0x000fc400000e0000 */
[----:B------:R-:W-:Y:S02]  /*03f0*/  IADD3 R7, P2, PT, R7, R5, RZ ;  /* 0x0000000507077210 */ /* 0x000fe40007f5e0ff */
[----:B------:R-:W-:Y:S02]  /*0400*/  LEA.HI.X.SX32 R9, R4, R6, 0x1, P0 ;  /* 0x0000000604097211 */ /* 0x000fe400000f0eff */
[C---:B------:R-:W-:Y:S02]  /*0410*/  R2UR UR6, R2.reuse ;  /* 0x00000000020672ca */ /* 0x040fe400000e0000 */
[C---:B------:R-:W-:Y:S02]  /*0420*/  R2UR UR7, R3.reuse ;  /* 0x00000000030772ca */ /* 0x040fe400000e0000 */
[----:B------:R-:W-:Y:S02]  /*0430*/  R2UR UR12, R2 ;  /* 0x00000000020c72ca */ /* 0x000fe400000e0000 */
[----:B------:R-:W-:-:S02]  /*0440*/  R2UR UR13, R3 ;  /* 0x00000000030d72ca */ /* 0x000fc400000e0000 */
[----:B------:R-:W-:Y:S02]  /*0450*/  IADD3 R24, P0, PT, R19, UR10, RZ ;  /* 0x0000000a13187c10 */ /* 0x000fe4000ff1e0ff */
[----:B------:R-:W-:Y:S02]  /*0460*/  LEA.HI.X.SX32 R6, R5, R6, 0x1, P2 ;  /* 0x0000000605067211 */ /* 0x000fe400010f0eff */
[C---:B------:R-:W-:Y:S02]  /*0470*/  LEA R22, P3, R7.reuse, UR10, 0x2 ;  /* 0x0000000a07167c11 */ /* 0x040fe4000f8610ff */
[----:B------:R-:W-:Y:S02]  /*0480*/  LEA R26, P2, R8, UR10, 0x2 ;  /* 0x0000000a081a7c11 */ /* 0x000fe4000f8410ff */
[----:B------:R-:W-:Y:S02]  /*0490*/  IADD3.X R25, PT, PT, R20, UR11, RZ, P0, !PT ;  /* 0x0000000b14197c10 */ /* 0x000fe400087fe4ff */
[----:B------:R-:W-:-:S02]  /*04a0*/  LEA.HI.X R23, R7, UR11, R6, 0x2, P3 ;  /* 0x0000000b07177c11 */ /* 0x000fc400098f1406 */
[----:B------:R-:W-:Y:S01]  /*04b0*/  LEA.HI.X R27, R8, UR11, R9, 0x2, P2 ;  /* 0x0000000b081b7c11 */ /* 0x000fe200090f1409 */
[----:B------:R-:W2:Y:S01]  /*04c0*/  LDG.E R4, desc[UR4][R24.64] ;  /* 0x0000000418047981 */ /* 0x000ea2000c1e1900 */
[C---:B------:R-:W-:Y:S02]  /*04d0*/  R2UR UR14, R2.reuse ;  /* 0x00000000020e72ca */ /* 0x040fe400000e0000 */
[C---:B------:R-:W-:Y:S01]  /*04e0*/  R2UR UR15, R3.reuse ;  /* 0x00000000030f72ca */ /* 0x040fe200000e0000 */
[----:B------:R-:W3:Y:S01]  /*04f0*/  LDG.E R26, desc[UR6][R26.64] ;  /* 0x000000061a1a7981 */ /* 0x000ee2000c1e1900 */
[----:B------:R-:W-:Y:S02]  /*0500*/  R2UR UR16, R2 ;  /* 0x00000000021072ca */ /* 0x000fe400000e0000 */
[----:B------:R-:W-:Y:S01]  /*0510*/  R2UR UR17, R3 ;  /* 0x00000000031172ca */ /* 0x000fe200000e0000 */
[----:B------:R-:W3:Y:S08]  /*0520*/  LDG.E R23, desc[UR12][R22.64] ;  /* 0x0000000c16177981 */ /* 0x000ef0000c1e1900 */
[----:B------:R-:W4:Y:S04]  /*0530*/  LDG.E R6, desc[UR14][R24.64+0x4] ;  /* 0x0000040e18067981 */ /* 0x000f28000c1e1900 */
[----:B------:R-:W4:Y:S01]  /*0540*/  LDG.E R7, desc[UR16][R24.64+-0x4] ;  /* 0xfffffc1018077981 */ /* 0x000f22000c1e1900 */
[----:B------:R-:W-:Y:S01]  /*0550*/  UMOV UR4, 0xa0000000 ;  /* 0xa000000000047882 */ /* 0x000fe20000000000 */
[----:B------:R-:W-:Y:S01]  /*0560*/  UMOV UR5, 0x3fb99999 ;  /* 0x3fb9999900057882 */ /* 0x000fe20000000000 */
[----:B--2---:R-:W0:Y:S01]  /*0570*/  F2F.F64.F32 R4, R4 ;  /* 0x0000000400047310 */ /* 0x004e220000201800 */
[----:B---3--:R-:W-:-:S07]  /*0580*/  FADD R21, R26, R23 ;  /* 0x000000171a157221 */ /* 0x008fce0000000000 */
[----:B------:R-:W1:Y:S01]  /*0590*/  F2F.F64.F32 R10, R21 ;  /* 0x00000015000a7310 */ /* 0x000e620000201800 */
[----:B----4-:R-:W-:Y:S01]  /*05a0*/  FADD R28, R6, R7 ;  /* 0x00000007061c7221 */ /* 0x010fe20000000000 */
[----:B0-----:R-:W-:-:S06]  /*05b0*/  DADD R6, R4, R4 ;  /* 0x0000000004067229 */ /* 0x001fcc0000000004 */
[----:B------:R-:W0:Y:S02]  /*05c0*/  F2F.F64.F32 R8, R28 ;  /* 0x0000001c00087310 */ /* 0x000e240000201800 */
[----:B-1----:R-:W-:-:S08]  /*05d0*/  DADD R10, R10, -R6 ;  /* 0x000000000a0a7229 */ /* 0x002fd00000000806 */
[----:B------:R-:W-:Y:S02]  /*05e0*/  DFMA R10, R10, UR4, R4 ;  /* 0x000000040a0a7c2b */ /* 0x000fe40008000004 */
[----:B0-----:R-:W-:-:S08]  /*05f0*/  DADD R8, -R6, R8 ;  /* 0x0000000006087229 */ /* 0x001fd00000000108 */
[----:B------:R-:W-:Y:S01]  /*0600*/  DFMA R8, R8, UR4, R10 ;  /* 0x0000000408087c2b */ /* 0x000fe2000800000a */
[----:B------:R-:W-:Y:S02]  /*0610*/  R2UR UR4, R2 ;  /* 0x00000000020472ca */ /* 0x000fe400000e0000 */
[----:B------:R-:W-:-:S07]  /*0620*/  R2UR UR5, R3 ;  /* 0x00000000030572ca */ /* 0x000fce00000e0000 */
[----:B------:R-:W0:Y:S01]  /*0630*/  F2F.F32.F64 R9, R8 ;  /* 0x0000000800097310 */ /* 0x000e220000301000 */
[----:B------:R-:W-:-:S04]  /*0640*/  IADD3 R4, P0, PT, R19, UR8, RZ ;  /* 0x0000000813047c10 */ /* 0x000fc8000ff1e0ff */
[----:B------:R-:W-:-:S05]  /*0650*/  IADD3.X R5, PT, PT, R20, UR9, RZ, P0, !PT ;  /* 0x0000000914057c10 */ /* 0x000fca00087fe4ff */
[----:B0-----:R0:W-:Y:S04]  /*0660*/  STG.E desc[UR4][R4.64], R9 ;  /* 0x0000000904007986 */ /* 0x0011e8000c101904 */
.L_x_3:
[----:B------:R-:W-:Y:S05]  /*0670*/  BSYNC.RECONVERGENT B1 ;  /* 0x0000000000017941 */ /* 0x000fea0003800200 */
.L_x_2:
[----:B------:R-:W-:Y:S05]  /*0680*/  @!P1 BRA `(.L_x_4) ;  /* 0xfffffff800c49947 */ /* 0x000fea000383ffff */
.L_x_1:
[----:B------:R-:W-:Y:S05]  /*0690*/  BSYNC.RECONVERGENT B0 ;  /* 0x0000000000007941 */ /* 0x000fea0003800200 */
.L_x_0:
[----:B------:R-:W-:Y:S06]  /*06a0*/  BAR.SYNC.DEFER_BLOCKING 0x0 ;  /* 0x0000000000007b1d */ /* 0x000fec0000010000 */
[----:B------:R-:W-:Y:S05]  /*06b0*/  EXIT ;  /* 0x000000000000794d */ /* 0x000fea0003800000 */
.L_x_5:
[----:B------:R-:W-:-:S00]  /*06c0*/  BRA `(.L_x_5) ;  /* 0xfffffffc00fc7947 */ /* 0x000fc0000383ffff */
[----:B------:R-:W-:-:S00]  /*06d0*/  NOP ;  /* 0x0000000000007918 */ /* 0x000fc00000000000 */
        /* <DEDUP_REMOVED lines=10> */
.L_x_13:


//--------------------- .text._Z4initPfS_ii       --------------------------
	.section	.text._Z4initPfS_ii,"ax",@progbits
	.align	128
        .global         _Z4initPfS_ii
        .type           _Z4initPfS_ii,@function
        .size           _Z4initPfS_ii,(.L_x_14 - _Z4initPfS_ii)
        .other          _Z4initPfS_ii,@"STO_CUDA_ENTRY STV_DEFAULT"
_Z4initPfS_ii:
.text._Z4initPfS_ii:
[----:B------:R-:W-:Y:S01]  /*0000*/  LDC R1, c[0x0][0x37c] ;  /* 0x0000df00ff017b82 */ /* 0x000fe20000000800 */
[----:B------:R-:W0:Y:S07]  /*0010*/  S2R R3, SR_TID.X ;  /* 0x0000000000037919 */ /* 0x000e2e0000002100 */
[----:B------:R-:W0:Y:S01]  /*0020*/  S2UR UR4, SR_CTAID.X ;  /* 0x00000000000479c3 */ /* 0x000e220000002500 */
[----:B------:R-:W1:Y:S01]  /*0030*/  LDCU.64 UR6, c[0x0][0x390] ;  /* 0x00007200ff0677ac */ /* 0x000e620008000a00 */
[----:B------:R-:W-:Y:S01]  /*0040*/  BSSY.RECONVERGENT B0, `(.L_x_6) ;  /* 0x000011d000007945 */ /* 0x000fe20003800200 */
[----:B------:R-:W2:Y:S05]  /*0050*/  LDCU UR14, c[0x0][0x394] ;  /* 0x00007280ff0e77ac */ /* 0x000eaa0008000800 */
[----:B------:R-:W0:Y:S01]  /*0060*/  LDC R10, c[0x0][0x360] ;  /* 0x0000d800ff0a7b82 */ /* 0x000e220000000800 */
[----:B------:R-:W3:Y:S01]  /*0070*/  LDCU UR5, c[0x0][0x370] ;  /* 0x00006e00ff0577ac */ /* 0x000ee20008000800 */
[----:B------:R-:W4:Y:S01]  /*0080*/  LDCU UR12, c[0x0][0x390] ;  /* 0x00007200ff0c77ac */ /* 0x000f220008000800 */
[----:B------:R-:W5:Y:S01]  /*0090*/  LDCU UR13, c[0x0][0x390] ;  /* 0x00007200ff0d77ac */ /* 0x000f620008000800 */
[----:B-1----:R-:W-:Y:S01]  /*00a0*/  IMAD.U32 R2, RZ, RZ, UR7 ;  /* 0x00000007ff027e24 */ /* 0x002fe2000f8e00ff */
[----:B------:R-:W1:Y:S03]  /*00b0*/  LDCU.128 UR8, c[0x0][0x380] ;  /* 0x00007000ff0877ac */ /* 0x000e660008000c00 */
[----:B------:R-:W-:Y:S01]  /*00c0*/  IMAD R0, R2, UR6, RZ ;  /* 0x0000000602007c24 */ /* 0x000fe2000f8e02ff */
[----:B------:R-:W0:Y:S02]  /*00d0*/  LDCU.128 UR16, c[0x0][0x380] ;  /* 0x00007000ff1077ac */ /* 0x000e240008000c00 */
[----:B0-----:R-:W-:-:S02]  /*00e0*/  IMAD R3, R10, UR4, R3 ;  /* 0x000000040a037c24 */ /* 0x001fc4000f8e0203 */
[----:B---3--:R-:W-:-:S03]  /*00f0*/  IMAD R10, R10, UR5, RZ ;  /* 0x000000050a0a7c24 */ /* 0x008fc6000f8e02ff */
[----:B------:R-:W-:-:S13]  /*0100*/  ISETP.GE.AND P0, PT, R3, R0, PT ;  /* 0x000000000300720c */ /* 0x000fda0003f06270 */
[----:B-12-45:R-:W-:Y:S05]  /*0110*/  @P0 BRA `(.L_x_7) ;  /* 0x00000010003c0947 */ /* 0x036fea0003800000 */
[----:B------:R-:W0:Y:S01]  /*0120*/  I2F.U32.RP R9, R10 ;  /* 0x0000000a00097306 */ /* 0x000e220000209000 */
[C---:B------:R-:W-:Y:S01]  /*0130*/  IMAD.IADD R7, R10.reuse, 0x1, R3 ;  /* 0x000000010a077824 */ /* 0x040fe200078e0203 */
[----:B------:R-:W-:Y:S01]  /*0140*/  ISETP.NE.U32.AND P2, PT, R10, RZ, PT ;  /* 0x000000ff0a00720c */ /* 0x000fe20003f45070 */
[----:B------:R-:W-:Y:S01]  /*0150*/  IMAD.MOV R11, RZ, RZ, -R10 ;  /* 0x000000ffff0b7224 */ /* 0x000fe200078e0a0a */
[----:B------:R-:W1:Y:S01]  /*0160*/  LDC.64 R16, c[0x0][0x358] ;  /* 0x0000d600ff107b82 */ /* 0x000e620000000a00 */
[----:B------:R-:W-:Y:S01]  /*0170*/  BSSY.RECONVERGENT B1, `(.L_x_8) ;  /* 0x0000054000017945 */ /* 0x000fe20003800200 */
[----:B------:R-:W-:Y:S02]  /*0180*/  ISETP.GE.AND P0, PT, R7, R0, PT ;  /* 0x000000000700720c */ /* 0x000fe40003f06270 */
[----:B------:R-:W-:Y:S02]  /*0190*/  VIMNMX R6, PT, PT, R0, R7, !PT ;  /* 0x0000000700067248 */ /* 0x000fe40007fe0100 */
[----:B------:R-:W-:-:S04]  /*01a0*/  SEL R8, RZ, 0x1, P0 ;  /* 0x00000001ff087807 */ /* 0x000fc80000000000 */
[----:B------:R-:W-:Y:S01]  /*01b0*/  IADD3 R7, PT, PT, R6, -R7, -R8 ;  /* 0x8000000706077210 */ /* 0x000fe20007ffe808 */
[----:B0-----:R-:W0:Y:S02]  /*01c0*/  MUFU.RCP R9, R9 ;  /* 0x0000000900097308 */ /* 0x001e240000001000 */
[----:B0-----:R-:W-:-:S06]  /*01d0*/  VIADD R4, R9, 0xffffffe ;  /* 0x0ffffffe09047836 */ /* 0x001fcc0000000000 */
[----:B------:R0:W2:Y:S02]  /*01e0*/  F2I.FTZ.U32.TRUNC.NTZ R5, R4 ;  /* 0x0000000400057305 */ /* 0x0000a4000021f000 */
[----:B0-----:R-:W-:Y:S02]  /*01f0*/  IMAD.MOV.U32 R4, RZ, RZ, RZ ;  /* 0x000000ffff047224 */ /* 0x001fe400078e00ff */
[----:B--2---:R-:W-:-:S04]  /*0200*/  IMAD R11, R11, R5, RZ ;  /* 0x000000050b0b7224 */ /* 0x004fc800078e02ff */
[----:B------:R-:W-:-:S06]  /*0210*/  IMAD.HI.U32 R12, R5, R11, R4 ;  /* 0x0000000b050c7227 */ /* 0x000fcc00078e0004 */
[----:B------:R-:W-:-:S04]  /*0220*/  IMAD.HI.U32 R5, R12, R7, RZ ;  /* 0x000000070c057227 */ /* 0x000fc800078e00ff */
[----:B------:R-:W-:-:S04]  /*0230*/  IMAD.MOV R4, RZ, RZ, -R5 ;  /* 0x000000ffff047224 */ /* 0x000fc800078e0a05 */
[----:B------:R-:W-:-:S05]  /*0240*/  IMAD R7, R10, R4, R7 ;  /* 0x000000040a077224 */ /* 0x000fca00078e0207 */
[----:B------:R-:W-:-:S13]  /*0250*/  ISETP.GE.U32.AND P0, PT, R7, R10, PT ;  /* 0x0000000a0700720c */ /* 0x000fda0003f06070 */
[----:B------:R-:W-:Y:S02]  /*0260*/  @P0 IMAD.IADD R7, R7, 0x1, -R10 ;  /* 0x0000000107070824 */ /* 0x000fe400078e0a0a */
[----:B------:R-:W-:-:S03]  /*0270*/  @P0 VIADD R5, R5, 0x1 ;  /* 0x0000000105050836 */ /* 0x000fc60000000000 */
[----:B------:R-:W-:-:S13]  /*0280*/  ISETP.GE.U32.AND P1, PT, R7, R10, PT ;  /* 0x0000000a0700720c */ /* 0x000fda0003f26070 */
[----:B------:R-:W-:Y:S01]  /*0290*/  @P1 VIADD R5, R5, 0x1 ;  /* 0x0000000105051836 */ /* 0x000fe20000000000 */
[----:B------:R-:W-:-:S05]  /*02a0*/  @!P2 LOP3.LUT R5, RZ, R10, RZ, 0x33, !PT ;  /* 0x0000000aff05a212 */ /* 0x000fca00078e33ff */
[----:B------:R-:W-:-:S05]  /*02b0*/  IMAD.IADD R5, R8, 0x1, R5 ;  /* 0x0000000108057824 */ /* 0x000fca00078e0205 */
[C---:B------:R-:W-:Y:S02]  /*02c0*/  LOP3.LUT R4, R5.reuse, 0x3, RZ, 0xc0, !PT ;  /* 0x0000000305047812 */ /* 0x040fe400078ec0ff */
[----:B------:R-:W-:Y:S02]  /*02d0*/  ISETP.GE.U32.AND P0, PT, R5, 0x3, PT ;  /* 0x000000030500780c */ /* 0x000fe40003f06070 */
[----:B------:R-:W-:-:S13]  /*02e0*/  ISETP.NE.AND P1, PT, R4, 0x3, PT ;  /* 0x000000030400780c */ /* 0x000fda0003f25270 */
[----:B-1----:R-:W-:Y:S05]  /*02f0*/  @!P1 BRA `(.L_x_9) ;  /* 0x0000000000ec9947 */ /* 0x002fea0003800000 */
[----:B------:R-:W-:Y:S01]  /*0300*/  IABS R4, R2 ;  /* 0x0000000200047213 */ /* 0x000fe20000000000 */
[----:B------:R-:W-:Y:S01]  /*0310*/  VIADD R5, R5, 0x1 ;  /* 0x0000000105057836 */ /* 0x000fe20000000000 */
[----:B------:R-:W-:Y:S01]  /*0320*/  ISETP.NE.AND P1, PT, R2, RZ, PT ;  /* 0x000000ff0200720c */ /* 0x000fe20003f25270 */
[----:B------:R-:W-:Y:S01]  /*0330*/  IMAD.MOV.U32 R6, RZ, RZ, RZ ;  /* 0x000000ffff067224 */ /* 0x000fe200078e00ff */
[----:B------:R-:W0:Y:S02]  /*0340*/  I2F.RP R9, R4 ;  /* 0x0000000400097306 */ /* 0x000e240000209400 */
[----:B------:R-:W-:-:S06]  /*0350*/  LOP3.LUT R8, R5, 0x3, RZ, 0xc0, !PT ;  /* 0x0000000305087812 */ /* 0x000fcc00078ec0ff */
[----:B0-----:R-:W0:Y:S02]  /*0360*/  MUFU.RCP R9, R9 ;  /* 0x0000000900097308 */ /* 0x001e240000001000 */
[----:B0-----:R-:W-:-:S06]  /*0370*/  VIADD R11, R9, 0xffffffe ;  /* 0x0ffffffe090b7836 */ /* 0x001fcc0000000000 */
[----:B------:R-:W0:Y:S02]  /*0380*/  F2I.FTZ.U32.TRUNC.NTZ R7, R11 ;  /* 0x0000000b00077305 */ /* 0x000e24000021f000 */
[----:B0-----:R-:W-:-:S04]  /*0390*/  IMAD.MOV R13, RZ, RZ, -R7 ;  /* 0x000000ffff0d7224 */ /* 0x001fc800078e0a07 */
[----:B------:R-:W-:-:S04]  /*03a0*/  IMAD R13, R13, R4, RZ ;  /* 0x000000040d0d7224 */ /* 0x000fc800078e02ff */
[----:B------:R-:W-:Y:S01]  /*03b0*/  IMAD.HI.U32 R5, R7, R13, R6 ;  /* 0x0000000d07057227 */ /* 0x000fe200078e0006 */
[----:B------:R-:W-:-:S03]  /*03c0*/  LOP3.LUT R6, RZ, R2, RZ, 0x33, !PT ;  /* 0x00000002ff067212 */ /* 0x000fc600078e33ff */
[----:B------:R-:W-:-:S07]  /*03d0*/  IMAD.MOV R7, RZ, RZ, -R8 ;  /* 0x000000ffff077224 */ /* 0x000fce00078e0a08 */
.L_x_10:
[----:B0-----:R-:W-:Y:S01]  /*03e0*/  IABS R12, R3 ;  /* 0x00000003000c7213 */ /* 0x001fe20000000000 */
[----:B------:R-:W-:Y:S01]  /*03f0*/  IMAD.U32 R2, RZ, RZ, UR14 ;  /* 0x0000000eff027e24 */ /* 0x000fe2000f8e00ff */
[C---:B------:R-:W-:Y:S01]  /*0400*/  R2UR UR4, R16.reuse ;  /* 0x00000000100472ca */ /* 0x040fe200000e0000 */
[----:B------:R-:W-:Y:S01]  /*0410*/  VIADD R7, R7, 0x1 ;  /* 0x0000000107077836 */ /* 0x000fe20000000000 */
[----:B------:R-:W-:Y:S01]  /*0420*/  R2UR UR5, R17 ;  /* 0x00000000110572ca */ /* 0x000fe200000e0000 */
[----:B------:R-:W-:Y:S01]  /*0430*/  IMAD.HI.U32 R8, R5, R12, RZ ;  /* 0x0000000c05087227 */ /* 0x000fe200078e00ff */
[----:B------:R-:W-:Y:S02]  /*0440*/  IABS R14, R2 ;  /* 0x00000002000e7213 */ /* 0x000fe40000000000 */
[----:B------:R-:W-:Y:S01]  /*0450*/  R2UR UR6, R16 ;  /* 0x00000000100672ca */ /* 0x000fe200000e0000 */
[----:B------:R-:W-:Y:S01]  /*0460*/  IMAD.MOV R9, RZ, RZ, -R8 ;  /* 0x000000ffff097224 */ /* 0x000fe200078e0a08 */
[----:B------:R-:W-:-:S03]  /*0470*/  R2UR UR7, R17 ;  /* 0x00000000110772ca */ /* 0x000fc600000e0000 */
[----:B------:R-:W-:-:S05]  /*0480*/  IMAD R9, R14, R9, R12 ;  /* 0x000000090e097224 */ /* 0x000fca00078e020c */
[----:B------:R-:W-:-:S13]  /*0490*/  ISETP.GT.U32.AND P3, PT, R4, R9, PT ;  /* 0x000000090400720c */ /* 0x000fda0003f64070 */
[----:B------:R-:W-:Y:S02]  /*04a0*/  @!P3 IMAD.IADD R9, R9, 0x1, -R14 ;  /* 0x000000010909b824 */ /* 0x000fe400078e0a0e */
[----:B------:R-:W-:-:S03]  /*04b0*/  @!P3 VIADD R8, R8, 0x1 ;  /* 0x000000010808b836 */ /* 0x000fc60000000000 */
[----:B------:R-:W-:Y:S02]  /*04c0*/  ISETP.GE.U32.AND P2, PT, R9, R4, PT ;  /* 0x000000040900720c */ /* 0x000fe40003f46070 */
[----:B------:R-:W-:-:S04]  /*04d0*/  LOP3.LUT R9, R3, R2, RZ, 0x3c, !PT ;  /* 0x0000000203097212 */ /* 0x000fc800078e3cff */
[----:B------:R-:W-:-:S07]  /*04e0*/  ISETP.GE.AND P4, PT, R9, RZ, PT ;  /* 0x000000ff0900720c */ /* 0x000fce0003f86270 */
[----:B------:R-:W-:-:S06]  /*04f0*/  @P2 VIADD R8, R8, 0x1 ;  /* 0x0000000108082836 */ /* 0x000fcc0000000000 */
[----:B------:R-:W-:-:S05]  /*0500*/  @!P4 IMAD.MOV R8, RZ, RZ, -R8 ;  /* 0x000000ffff08c224 */ /* 0x000fca00078e0a08 */
[----:B------:R-:W-:-:S04]  /*0510*/  SEL R9, R6, R8, !P1 ;  /* 0x0000000806097207 */ /* 0x000fc80004800000 */
[----:B------:R-:W-:Y:S01]  /*0520*/  LOP3.LUT R8, RZ, R9, RZ, 0x33, !PT ;  /* 0x00000009ff087212 */ /* 0x000fe200078e33ff */
[----:B------:R-:W-:-:S04]  /*0530*/  IMAD R12, R9, R2, RZ ;  /* 0x00000002090c7224 */ /* 0x000fc800078e02ff */
[----:B------:R-:W-:Y:S02]  /*0540*/  IMAD.IADD R11, R3, 0x1, -R12 ;  /* 0x00000001030b7824 */ /* 0x000fe400078e0a0c */
[----:B------:R-:W-:Y:S02]  /*0550*/  VIADD R8, R8, UR12 ;  /* 0x0000000c08087c36 */ /* 0x000fe40008000000 */
[-C--:B------:R-:W-:Y:S01]  /*0560*/  IMAD R14, R9, R11.reuse, RZ ;  /* 0x0000000b090e7224 */ /* 0x080fe200078e02ff */
[----:B------:R-:W-:Y:S01]  /*0570*/  LOP3.LUT R13, RZ, R11, RZ, 0x33, !PT ;  /* 0x0000000bff0d7212 */ /* 0x000fe200078e33ff */
[----:B------:R-:W-:-:S04]  /*0580*/  IMAD.IADD R3, R10, 0x1, R3 ;  /* 0x000000010a037824 */ /* 0x000fc800078e0203 */
[----:B------:R-:W-:-:S04]  /*0590*/  IMAD.IADD R13, R13, 0x1, R2 ;  /* 0x000000010d0d7824 */ /* 0x000fc800078e0202 */
[----:B------:R-:W-:-:S04]  /*05a0*/  IMAD R13, R13, R14, RZ ;  /* 0x0000000e0d0d7224 */ /* 0x000fc800078e02ff */
[----:B------:R-:W-:Y:S01]  /*05b0*/  IMAD R8, R8, R13, RZ ;  /* 0x0000000d08087224 */ /* 0x000fe200078e02ff */
[----:B------:R-:W-:Y:S02]  /*05c0*/  SHF.R.S32.HI R13, RZ, 0x1f, R11 ;  /* 0x0000001fff0d7819 */ /* 0x000fe4000001140b */
[C---:B------:R-:W-:Y:S02]  /*05d0*/  IADD3 R11, P2, PT, R12.reuse, R11, RZ ;  /* 0x0000000b0c0b7210 */ /* 0x040fe40007f5e0ff */
[----:B------:R-:W-:Y:S02]  /*05e0*/  SHF.R.S32.HI R9, RZ, 0x1f, R8 ;  /* 0x0000001fff097819 */ /* 0x000fe40000011408 */
[----:B------:R-:W-:Y:S01]  /*05f0*/  LEA.HI.X.SX32 R12, R12, R13, 0x1, P2 ;  /* 0x0000000d0c0c7211 */ /* 0x000fe200010f0eff */
[----:B------:R-:W-:-:S03]  /*0600*/  IMAD.SHL.U32 R14, R11, 0x4, RZ ;  /* 0x000000040b0e7824 */ /* 0x000fc600078e00ff */
[----:B------:R-:W-:Y:S01]  /*0610*/  SHF.L.U64.HI R11, R11, 0x2, R12 ;  /* 0x000000020b0b7819 */ /* 0x000fe2000001020c */
[----:B------:R-:W0:Y:S01]  /*0620*/  I2F.U64 R9, R8 ;  /* 0x0000000800097312 */ /* 0x000e220000301000 */
[C---:B------:R-:W-:Y:S02]  /*0630*/  IADD3 R12, P2, PT, R14.reuse, UR8, RZ ;  /* 0x000000080e0c7c10 */ /* 0x040fe4000ff5e0ff */
[----:B------:R-:W-:Y:S02]  /*0640*/  IADD3 R14, P3, PT, R14, UR10, RZ ;  /* 0x0000000a0e0e7c10 */ /* 0x000fe4000ff7e0ff */
[----:B------:R-:W-:Y:S02]  /*0650*/  IADD3.X R13, PT, PT, R11, UR9, RZ, P2, !PT ;  /* 0x000000090b0d7c10 */ /* 0x000fe400097fe4ff */
[----:B------:R-:W-:Y:S02]  /*0660*/  ISETP.NE.AND P2, PT, R7, RZ, PT ;  /* 0x000000ff0700720c */ /* 0x000fe40003f45270 */
[----:B------:R-:W-:Y:S01]  /*0670*/  IADD3.X R15, PT, PT, R11, UR11, RZ, P3, !PT ;  /* 0x0000000b0b0f7c10 */ /* 0x000fe20009ffe4ff */
[----:B0-----:R0:W-:Y:S04]  /*0680*/  STG.E desc[UR4][R12.64], R9 ;  /* 0x000000090c007986 */ /* 0x0011e8000c101904 */
[----:B------:R0:W-:Y:S06]  /*0690*/  STG.E desc[UR6][R14.64], R9 ;  /* 0x000000090e007986 */ /* 0x0001ec000c101906 */
[----:B------:R-:W-:Y:S05]  /*06a0*/  @P2 BRA `(.L_x_10) ;  /* 0xfffffffc004c2947 */ /* 0x000fea000383ffff */
.L_x_9:
[----:B------:R-:W-:Y:S05]  /*06b0*/  BSYNC.RECONVERGENT B1 ;  /* 0x0000000000017941 */ /* 0x000fea0003800200 */
.L_x_8:
[----:B------:R-:W-:Y:S05]  /*06c0*/  @!P0 BRA `(.L_x_7) ;  /* 0x0000000800d08947 */ /* 0x000fea0003800000 */
[----:B0-----:R-:W-:Y:S01]  /*06d0*/  IABS R12, R2 ;  /* 0x00000002000c7213 */ /* 0x001fe20000000000 */
[----:B------:R-:W0:Y:S03]  /*06e0*/  LDC R13, c[0x0][0x394] ;  /* 0x0000e500ff0d7b82 */ /* 0x000e260000000800 */
[----:B------:R-:W1:Y:S08]  /*06f0*/  I2F.RP R2, R12 ;  /* 0x0000000c00027306 */ /* 0x000e700000209400 */
[----:B-1----:R-:W1:Y:S02]  /*0700*/  MUFU.RCP R2, R2 ;  /* 0x0000000200027308 */ /* 0x002e640000001000 */
[----:B-1----:R-:W-:-:S06]  /*0710*/  VIADD R4, R2, 0xffffffe ;  /* 0x0ffffffe02047836 */ /* 0x002fcc0000000000 */
[----:B------:R1:W2:Y:S02]  /*0720*/  F2I.FTZ.U32.TRUNC.NTZ R5, R4 ;  /* 0x0000000400057305 */ /* 0x0002a4000021f000 */
[----:B-1----:R-:W-:Y:S02]  /*0730*/  IMAD.MOV.U32 R4, RZ, RZ, RZ ;  /* 0x000000ffff047224 */ /* 0x002fe400078e00ff */
[----:B--2---:R-:W-:-:S04]  /*0740*/  IMAD.MOV R11, RZ, RZ, -R5 ;  /* 0x000000ffff0b7224 */ /* 0x004fc800078e0a05 */
[----:B------:R-:W-:-:S04]  /*0750*/  IMAD R11, R11, R12, RZ ;  /* 0x0000000c0b0b7224 */ /* 0x000fc800078e02ff */
[----:B0-----:R-:W-:-:S07]  /*0760*/  IMAD.HI.U32 R11, R5, R11, R4 ;  /* 0x0000000b050b7227 */ /* 0x001fce00078e0004 */
.L_x_11:
[----:B---3--:R-:W-:Y:S01]  /*0770*/  IABS R9, R13 ;  /* 0x0000000d00097213 */ /* 0x008fe20000000000 */
[C---:B------:R-:W-:Y:S01]  /*0780*/  IMAD.IADD R21, R10.reuse, 0x1, R3 ;  /* 0x000000010a157824 */ /* 0x040fe200078e0203 */
[----:B------:R-:W-:Y:S02]  /*0790*/  IABS R4, R3 ;  /* 0x0000000300047213 */ /* 0x000fe40000000000 */
[----:B------:R-:W0:Y:S01]  /*07a0*/  I2F.RP R6, R9 ;  /* 0x0000000900067306 */ /* 0x000e220000209400 */
[----:B------:R-:W-:Y:S01]  /*07b0*/  IMAD.IADD R7, R10, 0x1, R21 ;  /* 0x000000010a077824 */ /* 0x000fe200078e0215 */
[C---:B------:R-:W-:Y:S01]  /*07c0*/  R2UR UR4, R16.reuse ;  /* 0x00000000100472ca */ /* 0x040fe200000e0000 */
[----:B------:R-:W-:Y:S01]  /*07d0*/  IMAD.HI.U32 R2, R11, R4, RZ ;  /* 0x000000040b027227 */ /* 0x000fe200078e00ff */
[C---:B------:R-:W-:Y:S02]  /*07e0*/  R2UR UR5, R17.reuse ;  /* 0x00000000110572ca */ /* 0x040fe400000e0000 */
[----:B------:R-:W-:Y:S01]  /*07f0*/  R2UR UR6, R16 ;  /* 0x00000000100672ca */ /* 0x000fe200000e0000 */
[----:B------:R-:W-:Y:S01]  /*0800*/  IMAD.MOV R15, RZ, RZ, -R2 ;  /* 0x000000ffff0f7224 */ /* 0x000fe200078e0a02 */
[----:B------:R-:W-:Y:S01]  /*0810*/  R2UR UR7, R17 ;  /* 0x00000000110772ca */ /* 0x000fe200000e0000 */
[----:B------:R-:W-:Y:S01]  /*0820*/  IMAD.IADD R14, R10, 0x1, R7 ;  /* 0x000000010a0e7824 */ /* 0x000fe200078e0207 */
[----:B------:R-:W-:Y:S01]  /*0830*/  R2UR UR20, R16 ;  /* 0x00000000101472ca */ /* 0x000fe200000e0000 */
[----:B------:R-:W-:Y:S01]  /*0840*/  IMAD R15, R9, R15, R4 ;  /* 0x0000000f090f7224 */ /* 0x000fe200078e0204 */
[----:B------:R-:W-:-:S02]  /*0850*/  R2UR UR21, R17 ;  /* 0x00000000111572ca */ /* 0x000fc400000e0000 */
[----:B------:R-:W-:Y:S01]  /*0860*/  IABS R18, R14 ;  /* 0x0000000e00127213 */ /* 0x000fe20000000000 */
[----:B0-----:R-:W0:Y:S01]  /*0870*/  MUFU.RCP R6, R6 ;  /* 0x0000000600067308 */ /* 0x001e220000001000 */
[----:B------:R-:W-:Y:S02]  /*0880*/  ISETP.GT.U32.AND P1, PT, R12, R15, PT ;  /* 0x0000000f0c00720c */ /* 0x000fe40003f24070 */
[C---:B------:R-:W-:Y:S02]  /*0890*/  R2UR UR22, R16.reuse ;  /* 0x00000000101672ca */ /* 0x040fe400000e0000 */
[C---:B------:R-:W-:Y:S02]  /*08a0*/  R2UR UR23, R17.reuse ;  /* 0x00000000111772ca */ /* 0x040fe400000e0000 */
[----:B------:R-:W-:Y:S02]  /*08b0*/  R2UR UR24, R16 ;  /* 0x00000000101872ca */ /* 0x000fe400000e0000 */
[----:B------:R-:W-:-:S05]  /*08c0*/  R2UR UR25, R17 ;  /* 0x00000000111972ca */ /* 0x000fca00000e0000 */
[--C-:B------:R-:W-:Y:S02]  /*08d0*/  @!P1 IMAD.IADD R15, R15, 0x1, -R9.reuse ;  /* 0x000000010f0f9824 */ /* 0x100fe400078e0a09 */
[----:B------:R-:W-:Y:S02]  /*08e0*/  @!P1 VIADD R2, R2, 0x1 ;  /* 0x0000000102029836 */ /* 0x000fe40000000000 */
[----:B0-----:R-:W-:Y:S01]  /*08f0*/  VIADD R5, R6, 0xffffffe ;  /* 0x0ffffffe06057836 */ /* 0x001fe20000000000 */
[----:B------:R-:W-:Y:S02]  /*0900*/  IABS R6, R21 ;  /* 0x0000001500067213 */ /* 0x000fe40000000000 */
[----:B------:R-:W-:Y:S01]  /*0910*/  ISETP.GE.U32.AND P0, PT, R15, R12, PT ;  /* 0x0000000c0f00720c */ /* 0x000fe20003f06070 */
[----:B------:R-:W-:Y:S02]  /*0920*/  IMAD.MOV.U32 R12, RZ, RZ, R9 ;  /* 0x000000ffff0c7224 */ /* 0x000fe400078e0009 */
[----:B------:R-:W0:Y:S10]  /*0930*/  F2I.FTZ.U32.TRUNC.NTZ R5, R5 ;  /* 0x0000000500057305 */ /* 0x000e34000021f000 */
[----:B------:R-:W-:Y:S01]  /*0940*/  @P0 VIADD R2, R2, 0x1 ;  /* 0x0000000102020836 */ /* 0x000fe20000000000 */
[----:B------:R-:W-:-:S03]  /*0950*/  ISETP.NE.AND P0, PT, R13, RZ, PT ;  /* 0x000000ff0d00720c */ /* 0x000fc60003f05270 */
[----:B------:R-:W-:Y:S01]  /*0960*/  IMAD.MOV.U32 R15, RZ, RZ, R2 ;  /* 0x000000ffff0f7224 */ /* 0x000fe200078e0002 */
[----:B------:R-:W-:Y:S01]  /*0970*/  LOP3.LUT R2, RZ, R13, RZ, 0x33, !PT ;  /* 0x0000000dff027212 */ /* 0x000fe200078e33ff */
[----:B0-----:R-:W-:-:S04]  /*0980*/  IMAD.MOV R4, RZ, RZ, -R5 ;  /* 0x000000ffff047224 */ /* 0x001fc800078e0a05 */
[----:B------:R-:W-:Y:S02]  /*0990*/  IMAD R11, R4, R9, RZ ;  /* 0x00000009040b7224 */ /* 0x000fe400078e02ff */
[----:B------:R-:W-:-:S04]  /*09a0*/  IMAD.MOV.U32 R4, RZ, RZ, RZ ;  /* 0x000000ffff047224 */ /* 0x000fc800078e00ff */
[----:B------:R-:W-:Y:S01]  /*09b0*/  IMAD.HI.U32 R11, R5, R11, R4 ;  /* 0x0000000b050b7227 */ /* 0x000fe200078e0004 */
[----:B------:R-:W-:-:S03]  /*09c0*/  LOP3.LUT R5, R3, R13, RZ, 0x3c, !PT ;  /* 0x0000000d03057212 */ /* 0x000fc600078e3cff */
[----:B------:R-:W-:Y:S01]  /*09d0*/  IMAD.MOV.U32 R4, RZ, RZ, R6 ;  /* 0x000000ffff047224 */ /* 0x000fe200078e0006 */
[----:B------:R-:W-:Y:S02]  /*09e0*/  IABS R6, R7 ;  /* 0x0000000700067213 */ /* 0x000fe40000000000 */
[----:B------:R-:W-:Y:S01]  /*09f0*/  ISETP.GE.AND P2, PT, R5, RZ, PT ;  /* 0x000000ff0500720c */ /* 0x000fe20003f46270 */
[----:B------:R-:W-:-:S04]  /*0a00*/  IMAD.HI.U32 R8, R11, R4, RZ ;  /* 0x000000040b087227 */ /* 0x000fc800078e00ff */
[----:B------:R-:W-:Y:S02]  /*0a10*/  IMAD.MOV R19, RZ, RZ, -R8 ;  /* 0x000000ffff137224 */ /* 0x000fe400078e0a08 */
[----:B------:R-:W-:-:S04]  /*0a20*/  IMAD.HI.U32 R5, R11, R6, RZ ;  /* 0x000000060b057227 */ /* 0x000fc800078e00ff */
[----:B------:R-:W-:Y:S02]  /*0a30*/  IMAD R19, R9, R19, R4 ;  /* 0x0000001309137224 */ /* 0x000fe400078e0204 */
[----:B------:R-:W-:Y:S02]  /*0a40*/  IMAD.MOV R23, RZ, RZ, -R5 ;  /* 0x000000ffff177224 */ /* 0x000fe400078e0a05 */
[----:B------:R-:W-:Y:S01]  /*0a50*/  IMAD.HI.U32 R4, R11, R18, RZ ;  /* 0x000000120b047227 */ /* 0x000fe200078e00ff */
[----:B------:R-:W-:-:S03]  /*0a60*/  ISETP.GT.U32.AND P4, PT, R12, R19, PT ;  /* 0x000000130c00720c */ /* 0x000fc60003f84070 */
[C---:B------:R-:W-:Y:S02]  /*0a70*/  IMAD R23, R9.reuse, R23, R6 ;  /* 0x0000001709177224 */ /* 0x040fe400078e0206 */
[----:B------:R-:W-:Y:S02]  /*0a80*/  IMAD.MOV R25, RZ, RZ, -R4 ;  /* 0x000000ffff197224 */ /* 0x000fe400078e0a04 */
[----:B------:R-:W-:Y:S01]  /*0a90*/  @!P2 IMAD.MOV R15, RZ, RZ, -R15 ;  /* 0x000000ffff0fa224 */ /* 0x000fe200078e0a0f */
[----:B------:R-:W-:Y:S01]  /*0aa0*/  ISETP.GT.U32.AND P5, PT, R12, R23, PT ;  /* 0x000000170c00720c */ /* 0x000fe20003fa4070 */
[----:B------:R-:W-:-:S03]  /*0ab0*/  IMAD R25, R9, R25, R18 ;  /* 0x0000001909197224 */ /* 0x000fc600078e0212 */
[----:B------:R-:W-:Y:S01]  /*0ac0*/  SEL R18, R2, R15, !P0 ;  /* 0x0000000f02127207 */ /* 0x000fe20004000000 */
[--C-:B------:R-:W-:Y:S01]  /*0ad0*/  @!P4 IMAD.IADD R19, R19, 0x1, -R9.reuse ;  /* 0x000000011313c824 */ /* 0x100fe200078e0a09 */
[----:B------:R-:W-:Y:S01]  /*0ae0*/  ISETP.GT.U32.AND P1, PT, R12, R25, PT ;  /* 0x000000190c00720c */ /* 0x000fe20003f24070 */
[----:B------:R-:W-:Y:S01]  /*0af0*/  @!P4 VIADD R8, R8, 0x1 ;  /* 0x000000010808c836 */ /* 0x000fe20000000000 */
[-C--:B------:R-:W-:Y:S01]  /*0b00*/  LOP3.LUT R15, R21, R13.reuse, RZ, 0x3c, !PT ;  /* 0x0000000d150f7212 */ /* 0x080fe200078e3cff */
[-C--:B------:R-:W-:Y:S01]  /*0b10*/  IMAD R6, R18, R13.reuse, RZ ;  /* 0x0000000d12067224 */ /* 0x080fe200078e02ff */
[-C--:B------:R-:W-:Y:S02]  /*0b20*/  ISETP.GE.U32.AND P6, PT, R19, R12.reuse, PT ;  /* 0x0000000c1300720c */ /* 0x080fe40003fc6070 */
[----:B------:R-:W-:Y:S01]  /*0b30*/  ISETP.GE.AND P3, PT, R15, RZ, PT ;  /* 0x000000ff0f00720c */ /* 0x000fe20003f66270 */
[--C-:B------:R-:W-:Y:S01]  /*0b40*/  @!P5 IMAD.IADD R23, R23, 0x1, -R9.reuse ;  /* 0x000000011717d824 */ /* 0x100fe200078e0a09 */
[-C--:B------:R-:W-:Y:S01]  /*0b50*/  LOP3.LUT R19, R7, R13.reuse, RZ, 0x3c, !PT ;  /* 0x0000000d07137212 */ /* 0x080fe200078e3cff */
[----:B------:R-:W-:Y:S01]  /*0b60*/  IMAD.IADD R3, R3, 0x1, -R6 ;  /* 0x0000000103037824 */ /* 0x000fe200078e0a06 */
[----:B------:R-:W-:Y:S01]  /*0b70*/  LOP3.LUT R15, R14, R13, RZ, 0x3c, !PT ;  /* 0x0000000d0e0f7212 */ /* 0x000fe200078e3cff */
[----:B------:R-:W-:Y:S01]  /*0b80*/  @!P5 VIADD R5, R5, 0x1 ;  /* 0x000000010505d836 */ /* 0x000fe20000000000 */
[-C--:B------:R-:W-:Y:S01]  /*0b90*/  ISETP.GE.U32.AND P4, PT, R23, R12.reuse, PT ;  /* 0x0000000c1700720c */ /* 0x080fe20003f86070 */
[----:B------:R-:W-:Y:S01]  /*0ba0*/  @!P1 IMAD.IADD R25, R25, 0x1, -R9 ;  /* 0x0000000119199824 */ /* 0x000fe200078e0a09 */
[-C--:B------:R-:W-:Y:S01]  /*0bb0*/  LOP3.LUT R20, RZ, R3.reuse, RZ, 0x33, !PT ;  /* 0x00000003ff147212 */ /* 0x080fe200078e33ff */
[----:B------:R-:W-:Y:S01]  /*0bc0*/  IMAD R9, R18, R3, RZ ;  /* 0x0000000312097224 */ /* 0x000fe200078e02ff */
[----:B------:R-:W-:Y:S01]  /*0bd0*/  ISETP.GE.AND P2, PT, R19, RZ, PT ;  /* 0x000000ff1300720c */ /* 0x000fe20003f46270 */
[----:B------:R-:W-:Y:S01]  /*0be0*/  @P6 VIADD R8, R8, 0x1 ;  /* 0x0000000108086836 */ /* 0x000fe20000000000 */
[----:B------:R-:W-:Y:S01]  /*0bf0*/  ISETP.GE.U32.AND P6, PT, R25, R12, PT ;  /* 0x0000000c1900720c */ /* 0x000fe20003fc6070 */
[----:B------:R-:W-:Y:S01]  /*0c00*/  IMAD.IADD R20, R20, 0x1, R13 ;  /* 0x0000000114147824 */ /* 0x000fe200078e020d */
[----:B------:R-:W-:Y:S01]  /*0c10*/  LOP3.LUT R18, RZ, R18, RZ, 0x33, !PT ;  /* 0x00000012ff127212 */ /* 0x000fe200078e33ff */
[----:B------:R-:W-:Y:S01]  /*0c20*/  @!P3 IMAD.MOV R8, RZ, RZ, -R8 ;  /* 0x000000ffff08b224 */ /* 0x000fe200078e0a08 */
[----:B------:R-:W-:Y:S01]  /*0c30*/  ISETP.GE.AND P5, PT, R15, RZ, PT ;  /* 0x000000ff0f00720c */ /* 0x000fe20003fa6270 */
[----:B------:R-:W-:Y:S01]  /*0c40*/  IMAD R20, R20, R9, RZ ;  /* 0x0000000914147224 */ /* 0x000fe200078e02ff */
[----:B------:R-:W-:Y:S01]  /*0c50*/  SHF.R.S32.HI R15, RZ, 0x1f, R3 ;  /* 0x0000001fff0f7819 */ /* 0x000fe20000011403 */
[----:B------:R-:W-:Y:S01]  /*0c60*/  VIADD R9, R18, UR13 ;  /* 0x0000000d12097c36 */ /* 0x000fe20008000000 */
[----:B------:R-:W-:Y:S01]  /*0c70*/  SEL R18, R2, R8, !P0 ;  /* 0x0000000802127207 */ /* 0x000fe20004000000 */
[----:B------:R-:W-:Y:S01]  /*0c80*/  @!P1 VIADD R4, R4, 0x1 ;  /* 0x0000000104049836 */ /* 0x000fe20000000000 */
[----:B------:R-:W-:Y:S01]  /*0c90*/  IADD3 R3, P1, PT, R6, R3, RZ ;  /* 0x0000000306037210 */ /* 0x000fe20007f3e0ff */
[----:B------:R-:W-:-:S02]  /*0ca0*/  @P4 VIADD R5, R5, 0x1 ;  /* 0x0000000105054836 */ /* 0x000fc40000000000 */
[----:B------:R-:W-:Y:S01]  /*0cb0*/  IMAD R8, R9, R20, RZ ;  /* 0x0000001409087224 */ /* 0x000fe200078e02ff */
[----:B------:R-:W-:Y:S01]  /*0cc0*/  LEA.HI.X.SX32 R20, R6, R15, 0x1, P1 ;  /* 0x0000000f06147211 */ /* 0x000fe200008f0eff */
[----:B------:R-:W-:Y:S02]  /*0cd0*/  @!P2 IMAD.MOV R5, RZ, RZ, -R5 ;  /* 0x000000ffff05a224 */ /* 0x000fe400078e0a05 */
[----:B------:R-:W-:Y:S01]  /*0ce0*/  IMAD R6, R18, R13, RZ ;  /* 0x0000000d12067224 */ /* 0x000fe200078e02ff */
[----:B------:R-:W-:Y:S01]  /*0cf0*/  SHF.R.S32.HI R9, RZ, 0x1f, R8 ;  /* 0x0000001fff097819 */ /* 0x000fe20000011408 */
[----:B------:R-:W-:Y:S01]  /*0d00*/  @P6 VIADD R4, R4, 0x1 ;  /* 0x0000000104046836 */ /* 0x000fe20000000000 */
[----:B------:R-:W-:Y:S01]  /*0d10*/  SEL R22, R2, R5, !P0 ;  /* 0x0000000502167207 */ /* 0x000fe20004000000 */
[----:B------:R-:W-:Y:S01]  /*0d20*/  IMAD.IADD R21, R21, 0x1, -R6 ;  /* 0x0000000115157824 */ /* 0x000fe200078e0a06 */
[C---:B------:R-:W-:Y:S01]  /*0d30*/  SHF.L.U64.HI R5, R3.reuse, 0x2, R20 ;  /* 0x0000000203057819 */ /* 0x040fe20000010214 */
[----:B------:R-:W-:Y:S01]  /*0d40*/  @!P5 IMAD.MOV R4, RZ, RZ, -R4 ;  /* 0x000000ffff04d224 */ /* 0x000fe200078e0a04 */
[----:B------:R-:W-:Y:S01]  /*0d50*/  LOP3.LUT R20, RZ, R18, RZ, 0x33, !PT ;  /* 0x00000012ff147212 */ /* 0x000fe200078e33ff */
[-C--:B------:R-:W-:Y:S01]  /*0d60*/  IMAD R25, R18, R21.reuse, RZ ;  /* 0x0000001512197224 */ /* 0x080fe200078e02ff */
[----:B------:R-:W-:Y:S01]  /*0d70*/  LOP3.LUT R24, RZ, R21, RZ, 0x33, !PT ;  /* 0x00000015ff187212 */ /* 0x000fe200078e33ff */
[----:B------:R-:W-:Y:S01]  /*0d80*/  IMAD R18, R22, R13, RZ ;  /* 0x0000000d16127224 */ /* 0x000fe200078e02ff */
[----:B------:R-:W-:Y:S01]  /*0d90*/  SEL R23, R2, R4, !P0 ;  /* 0x0000000402177207 */ /* 0x000fe20004000000 */
[----:B------:R0:W1:Y:S01]  /*0da0*/  I2F.U64 R15, R8 ;  /* 0x00000008000f7312 */ /* 0x0000620000301000 */
[----:B------:R-:W-:-:S02]  /*0db0*/  IMAD.SHL.U32 R4, R3, 0x4, RZ ;  /* 0x0000000403047824 */ /* 0x000fc400078e00ff */
[----:B------:R-:W-:Y:S02]  /*0dc0*/  IMAD.IADD R24, R24, 0x1, R13 ;  /* 0x0000000118187824 */ /* 0x000fe400078e020d */
[----:B------:R-:W-:Y:S01]  /*0dd0*/  IMAD.IADD R7, R7, 0x1, -R18 ;  /* 0x0000000107077824 */ /* 0x000fe200078e0a12 */
[----:B------:R-:W-:Y:S01]  /*0de0*/  IADD3 R2, P0, PT, R4, UR16, RZ ;  /* 0x0000001004027c10 */ /* 0x000fe2000ff1e0ff */
[----:B------:R-:W-:Y:S02]  /*0df0*/  IMAD R19, R23, R13, RZ ;  /* 0x0000000d17137224 */ /* 0x000fe400078e02ff */
[----:B------:R-:W-:Y:S01]  /*0e00*/  IMAD R25, R24, R25, RZ ;  /* 0x0000001918197224 */ /* 0x000fe200078e02ff */
[----:B------:R-:W-:Y:S01]  /*0e10*/  LOP3.LUT R24, RZ, R7, RZ, 0x33, !PT ;  /* 0x00000007ff187212 */ /* 0x000fe200078e33ff */
[----:B0-----:R-:W-:Y:S01]  /*0e20*/  VIADD R8, R20, UR13 ;  /* 0x0000000d14087c36 */ /* 0x001fe20008000000 */
[----:B------:R-:W-:Y:S01]  /*0e30*/  LOP3.LUT R9, RZ, R22, RZ, 0x33, !PT ;  /* 0x00000016ff097212 */ /* 0x000fe200078e33ff */
[----:B------:R-:W-:Y:S01]  /*0e40*/  IMAD.IADD R20, R14, 0x1, -R19 ;  /* 0x000000010e147824 */ /* 0x000fe200078e0a13 */
[----:B------:R-:W-:Y:S01]  /*0e50*/  IADD3.X R3, PT, PT, R5, UR17, RZ, P0, !PT ;  /* 0x0000001105037c10 */ /* 0x000fe200087fe4ff */
[----:B------:R-:W-:Y:S01]  /*0e60*/  IMAD R8, R8, R25, RZ ;  /* 0x0000001908087224 */ /* 0x000fe200078e02ff */
[----:B------:R-:W-:Y:S01]  /*0e70*/  IADD3 R4, P0, PT, R4, UR18, RZ ;  /* 0x0000001204047c10 */ /* 0x000fe2000ff1e0ff */
[--C-:B------:R-:W-:Y:S01]  /*0e80*/  IMAD.IADD R25, R24, 0x1, R13.reuse ;  /* 0x0000000118197824 */ /* 0x100fe200078e020d */
[-C--:B------:R-:W-:Y:S01]  /*0e90*/  LOP3.LUT R26, RZ, R20.reuse, RZ, 0x33, !PT ;  /* 0x00000014ff1a7212 */ /* 0x080fe200078e33ff */
[----:B------:R-:W-:Y:S01]  /*0ea0*/  IMAD R22, R22, R7, RZ ;  /* 0x0000000716167224 */ /* 0x000fe200078e02ff */
[----:B-1----:R0:W-:Y:S01]  /*0eb0*/  STG.E desc[UR4][R2.64], R15 ;  /* 0x0000000f02007986 */ /* 0x0021e2000c101904 */
[----:B------:R-:W-:Y:S01]  /*0ec0*/  IMAD R27, R23, R20, RZ ;  /* 0x00000014171b7224 */ /* 0x000fe200078e02ff */
[----:B------:R-:W-:Y:S01]  /*0ed0*/  LOP3.LUT R23, RZ, R23, RZ, 0x33, !PT ;  /* 0x00000017ff177212 */ /* 0x000fe200078e33ff */
[----:B------:R-:W-:Y:S01]  /*0ee0*/  VIADD R24, R9, UR13 ;  /* 0x0000000d09187c36 */ /* 0x000fe20008000000 */
[----:B------:R-:W-:Y:S01]  /*0ef0*/  SHF.R.S32.HI R9, RZ, 0x1f, R8 ;  /* 0x0000001fff097819 */ /* 0x000fe20000011408 */
[----:B------:R-:W-:Y:S01]  /*0f00*/  IMAD R25, R25, R22, RZ ;  /* 0x0000001619197224 */ /* 0x000fe200078e02ff */
[----:B------:R-:W-:Y:S01]  /*0f10*/  IADD3.X R5, PT, PT, R5, UR19, RZ, P0, !PT ;  /* 0x0000001305057c10 */ /* 0x000fe200087fe4ff */
[----:B------:R-:W-:-:S04]  /*0f20*/  IMAD.IADD R26, R26, 0x1, R13 ;  /* 0x000000011a1a7824 */ /* 0x000fc800078e020d */
[----:B------:R-:W-:Y:S01]  /*0f30*/  IMAD R22, R26, R27, RZ ;  /* 0x0000001b1a167224 */ /* 0x000fe200078e02ff */
[----:B------:R-:W-:Y:S01]  /*0f40*/  SHF.R.S32.HI R27, RZ, 0x1f, R21 ;  /* 0x0000001fff1b7819 */ /* 0x000fe20000011415 */
[----:B0-----:R-:W-:Y:S01]  /*0f50*/  IMAD R2, R24, R25, RZ ;  /* 0x0000001918027224 */ /* 0x001fe200078e02ff */
[----:B------:R0:W-:Y:S01]  /*0f60*/  STG.E desc[UR4][R4.64], R15 ;  /* 0x0000000f04007986 */ /* 0x0001e2000c101904 */
[----:B------:R-:W-:Y:S01]  /*0f70*/  VIADD R25, R23, UR13 ;  /* 0x0000000d17197c36 */ /* 0x000fe20008000000 */
[C---:B------:R-:W-:Y:S02]  /*0f80*/  IADD3 R23, P1, PT, R6.reuse, R21, RZ ;  /* 0x0000001506177210 */ /* 0x040fe40007f3e0ff */
[----:B------:R1:W2:Y:S01]  /*0f90*/  I2F.U64 R21, R8 ;  /* 0x0000000800157312 */ /* 0x0002a20000301000 */
[----:B------:R-:W-:Y:S02]  /*0fa0*/  SHF.R.S32.HI R3, RZ, 0x1f, R2 ;  /* 0x0000001fff037819 */ /* 0x000fe40000011402 */
[----:B------:R-:W-:Y:S01]  /*0fb0*/  LEA.HI.X.SX32 R24, R6, R27, 0x1, P1 ;  /* 0x0000001b06187211 */ /* 0x000fe200008f0eff */
[----:B------:R-:W-:Y:S01]  /*0fc0*/  IMAD R6, R25, R22, RZ ;  /* 0x0000001619067224 */ /* 0x000fe200078e02ff */
[----:B------:R-:W-:-:S02]  /*0fd0*/  SHF.R.S32.HI R25, RZ, 0x1f, R7 ;  /* 0x0000001fff197819 */ /* 0x000fc40000011407 */
[C---:B------:R-:W-:Y:S01]  /*0fe0*/  SHF.L.U64.HI R22, R23.reuse, 0x2, R24 ;  /* 0x0000000217167819 */ /* 0x040fe20000010218 */
[----:B------:R-:W-:Y:S01]  /*0ff0*/  IMAD.SHL.U32 R23, R23, 0x4, RZ ;  /* 0x0000000417177824 */ /* 0x000fe200078e00ff */
[----:B------:R-:W-:Y:S01]  /*1000*/  IADD3 R24, P1, PT, R18, R7, RZ ;  /* 0x0000000712187210 */ /* 0x000fe20007f3e0ff */
[----:B------:R3:W4:Y:S01]  /*1010*/  I2F.U64 R2, R2 ;  /* 0x0000000200027312 */ /* 0x0007220000301000 */
[----:B------:R-:W-:Y:S02]  /*1020*/  SHF.R.S32.HI R7, RZ, 0x1f, R6 ;  /* 0x0000001fff077819 */ /* 0x000fe40000011406 */
[----:B-1----:R-:W-:Y:S02]  /*1030*/  IADD3 R8, P0, PT, R23, UR16, RZ ;  /* 0x0000001017087c10 */ /* 0x002fe4000ff1e0ff */
[----:B------:R-:W-:Y:S02]  /*1040*/  SHF.R.S32.HI R26, RZ, 0x1f, R20 ;  /* 0x0000001fff1a7819 */ /* 0x000fe40000011414 */
[----:B------:R-:W-:-:S02]  /*1050*/  IADD3.X R9, PT, PT, R22, UR17, RZ, P0, !PT ;  /* 0x0000001116097c10 */ /* 0x000fc400087fe4ff */
[----:B0-----:R-:W-:Y:S02]  /*1060*/  IADD3 R4, P0, PT, R23, UR18, RZ ;  /* 0x0000001217047c10 */ /* 0x001fe4000ff1e0ff */
[----:B---3--:R-:W-:Y:S01]  /*1070*/  LEA.HI.X.SX32 R3, R18, R25, 0x1, P1 ;  /* 0x0000001912037211 */ /* 0x008fe200008f0eff */
[----:B--2---:R0:W-:Y:S01]  /*1080*/  STG.E desc[UR6][R8.64], R21 ;  /* 0x0000001508007986 */ /* 0x0041e2000c101906 */
[C---:B------:R-:W-:Y:S01]  /*1090*/  IADD3 R20, P2, PT, R19.reuse, R20, RZ ;  /* 0x0000001413147210 */ /* 0x040fe20007f5e0ff */
[----:B------:R1:W2:Y:S01]  /*10a0*/  I2F.U64 R25, R6 ;  /* 0x0000000600197312 */ /* 0x0002a20000301000 */
[C---:B------:R-:W-:Y:S01]  /*10b0*/  SHF.L.U64.HI R3, R24.reuse, 0x2, R3 ;  /* 0x0000000218037819 */ /* 0x040fe20000010203 */
[----:B------:R-:W-:Y:S01]  /*10c0*/  IMAD.SHL.U32 R24, R24, 0x4, RZ ;  /* 0x0000000418187824 */ /* 0x000fe200078e00ff */
[----:B------:R-:W-:Y:S02]  /*10d0*/  IADD3.X R5, PT, PT, R22, UR19, RZ, P0, !PT ;  /* 0x0000001316057c10 */ /* 0x000fe400087fe4ff */
[----:B------:R-:W-:-:S03]  /*10e0*/  LEA.HI.X.SX32 R19, R19, R26, 0x1, P2 ;  /* 0x0000001a13137211 */ /* 0x000fc600010f0eff */
[----:B------:R3:W-:Y:S01]  /*10f0*/  STG.E desc[UR4][R4.64], R21 ;  /* 0x0000001504007986 */ /* 0x0007e2000c101904 */
[C---:B------:R-:W-:Y:S01]  /*1100*/  SHF.L.U64.HI R15, R20.reuse, 0x2, R19 ;  /* 0x00000002140f7819 */ /* 0x040fe20000010213 */
[----:B------:R-:W-:Y:S01]  /*1110*/  IMAD.SHL.U32 R20, R20, 0x4, RZ ;  /* 0x0000000414147824 */ /* 0x000fe200078e00ff */
[C---:B-1----:R-:W-:Y:S02]  /*1120*/  IADD3 R6, P1, PT, R24.reuse, UR16, RZ ;  /* 0x0000001018067c10 */ /* 0x042fe4000ff3e0ff */
[----:B0-----:R-:W-:Y:S02]  /*1130*/  IADD3 R8, P0, PT, R24, UR18, RZ ;  /* 0x0000001218087c10 */ /* 0x001fe4000ff1e0ff */
[C---:B------:R-:W-:Y:S02]  /*1140*/  IADD3.X R7, PT, PT, R3.reuse, UR17, RZ, P1, !PT ;  /* 0x0000001103077c10 */ /* 0x040fe40008ffe4ff */
[----:B------:R-:W-:Y:S01]  /*1150*/  IADD3.X R9, PT, PT, R3, UR19, RZ, P0, !PT ;  /* 0x0000001303097c10 */ /* 0x000fe200087fe4ff */
[----:B------:R-:W-:Y:S01]  /*1160*/  IMAD.IADD R3, R10, 0x1, R14 ;  /* 0x000000010a037824 */ /* 0x000fe200078e020e */
[C---:B------:R-:W-:Y:S01]  /*1170*/  IADD3 R18, P2, PT, R20.reuse, UR16, RZ ;  /* 0x0000001014127c10 */ /* 0x040fe2000ff5e0ff */
[----:B----4-:R3:W-:Y:S01]  /*1180*/  STG.E desc[UR6][R6.64], R2 ;  /* 0x0000000206007986 */ /* 0x0107e2000c101906 */
[----:B------:R-:W-:-:S02]  /*1190*/  IADD3 R22, P3, PT, R20, UR18, RZ ;  /* 0x0000001214167c10 */ /* 0x000fc4000ff7e0ff */
[----:B------:R-:W-:Y:S01]  /*11a0*/  ISETP.GE.AND P0, PT, R3, R0, PT ;  /* 0x000000000300720c */ /* 0x000fe20003f06270 */
[----:B------:R3:W-:Y:S01]  /*11b0*/  STG.E desc[UR20][R8.64], R2 ;  /* 0x0000000208007986 */ /* 0x0007e2000c101914 */
[C---:B------:R-:W-:Y:S02]  /*11c0*/  IADD3.X R19, PT, PT, R15.reuse, UR17, RZ, P2, !PT ;  /* 0x000000110f137c10 */ /* 0x040fe400097fe4ff */
[----:B------:R-:W-:-:S03]  /*11d0*/  IADD3.X R23, PT, PT, R15, UR19, RZ, P3, !PT ;  /* 0x000000130f177c10 */ /* 0x000fc60009ffe4ff */
[----:B--2---:R3:W-:Y:S04]  /*11e0*/  STG.E desc[UR22][R18.64], R25 ;  /* 0x0000001912007986 */ /* 0x0047e8000c101916 */
[----:B------:R3:W-:Y:S02]  /*11f0*/  STG.E desc[UR24][R22.64], R25 ;  /* 0x0000001916007986 */ /* 0x0007e4000c101918 */
[----:B------:R-:W-:Y:S05]  /*1200*/  @!P0 BRA `(.L_x_11) ;  /* 0xfffffff400588947 */ /* 0x000fea000383ffff */
.L_x_7:
[----:B------:R-:W-:Y:S05]  /*1210*/  BSYNC.RECONVERGENT B0 ;  /* 0x0000000000007941 */ /* 0x000fea0003800200 */
.L_x_6:
[----:B------:R-:W-:Y:S06]  /*1220*/  BAR.SYNC.DEFER_BLOCKING 0x0 ;  /* 0x0000000000007b1d */ /* 0x000fec0000010000 */
[----:B------:R-:W-:Y:S05]  /*1230*/  EXIT ;  /* 0x000000000000794d */ /* 0x000fea0003800000 */
.L_x_12:
        /* <DEDUP_REMOVED lines=12> */
.L_x_14:


//--------------------- .nv.shared.reserved.0     --------------------------
	.section	.nv.shared.reserved.0,"aw",@nobits
	.weak		__nv_reservedSMEM_offset_0_alias
	.size		__nv_reservedSMEM_offset_0_alias, 0, 64
	.other		__nv_reservedSMEM_offset_0_alias,@"STO_CUDA_RESERVED_SHARED STV_DEFAULT"
__nv_reservedSMEM_offset_0_alias:
	.zero		0
	.zero		64


//--------------------- .nv.constant0._Z6updatePfS_ii --------------------------
	.section	.nv.constant0._Z6updatePfS_ii,"a",@progbits
	.sectionflags	@""
	.align	4
.nv.constant0._Z6updatePfS_ii:
	.zero		920


//--------------------- .nv.constant0._Z4initPfS_ii --------------------------
	.section	.nv.constant0._Z4initPfS_ii,"a",@progbits
	.sectionflags	@""
	.align	4
.nv.constant0._Z4initPfS_ii:
	.zero		920


//--------------------- SYMBOLS --------------------------

	.type		.nv.reservedSmem.offset0,@object
	.size		.nv.reservedSmem.offset0,0x4
